// auto-generated by cutlass_sweep.gemm — config: {"arch": "sm_90", "cluster_m": 1, "cluster_n": 2, "dtype": "int8", "stages": 0, "tile_k": 64, "tile_m": 256, "tile_n": 64}
#include "cutlass/cutlass.h"
#include "cutlass/gemm/collective/collective_builder.hpp"
#include "cutlass/gemm/device/gemm_universal_adapter.h"
#include "cutlass/gemm/kernel/gemm_universal.hpp"
#include "cutlass/epilogue/collective/collective_builder.hpp"

using ElemA = int8_t;
using ElemB = int8_t;
using ElemCD = int8_t;
using Acc  = int32_t;
using TileShape    = cute::Shape<cute::_256, cute::_64, cute::_64>;
using ClusterShape = cute::Shape<cute::_1, cute::_2, cute::_1>;

using CollectiveEpilogue = typename cutlass::epilogue::collective::CollectiveBuilder<
    cutlass::arch::Sm90, cutlass::arch::OpClassTensorOp,
    TileShape, ClusterShape,
    cutlass::epilogue::collective::EpilogueTileAuto,
    Acc, Acc,
    ElemCD, cutlass::layout::RowMajor, 128 / cutlass::sizeof_bits<ElemCD>::value,
    ElemCD, cutlass::layout::RowMajor, 128 / cutlass::sizeof_bits<ElemCD>::value,
    cutlass::epilogue::collective::EpilogueScheduleAuto
  >::CollectiveOp;

using CollectiveMainloop = typename cutlass::gemm::collective::CollectiveBuilder<
    cutlass::arch::Sm90, cutlass::arch::OpClassTensorOp,
    ElemA, cutlass::layout::RowMajor, 128 / cutlass::sizeof_bits<ElemA>::value,
    ElemB, cutlass::layout::ColumnMajor, 128 / cutlass::sizeof_bits<ElemB>::value,
    Acc,
    TileShape, ClusterShape,
    cutlass::gemm::collective::StageCountAutoCarveout<static_cast<int>(sizeof(typename CollectiveEpilogue::SharedStorage))>,
    cutlass::gemm::collective::KernelScheduleAuto
  >::CollectiveOp;

using GemmKernel = cutlass::gemm::kernel::GemmUniversal<
    cute::Shape<int,int,int,int>,
    CollectiveMainloop,
    CollectiveEpilogue
>;
using Gemm = cutlass::gemm::device::GemmUniversalAdapter<GemmKernel>;

// Force the device kernel symbol into the cubin without needing a host main.
auto* _anchor = &cutlass::device_kernel<GemmKernel>;


// ===== COMPILED SASS (sm_90a) =====

	.target	sm_90a

	.elftype	@"ET_EXEC"


//--------------------- .note.nv.tkinfo           --------------------------
	.section	.note.nv.tkinfo,"",@"SHT_NOTE"
	.sectionflags	@"SHF_NOTE_NV_TKINFO"
	.tkinfo
        /*0018*/ 	.word	0x00000002
        /*0030*/ 	.string	""
        /*0030*/ 	.string	"ptxas"
        /*0030*/ 	.string	"Cuda compilation tools, release 13.0, V13.0.88"
        /*0030*/ 	.string	"Build cuda_13.0.r13.0/compiler.36424714_0"
        /*0030*/ 	.string	"-arch sm_90a -m 64 "



//--------------------- .note.nv.cuinfo           --------------------------
	.section	.note.nv.cuinfo,"",@"SHT_NOTE"
	.sectionflags	@"SHF_NOTE_NV_CUINFO"
        /*0018*/ 	.short	0x0002
        /*001a*/ 	.short	0x005a
        /*001c*/ 	.short	0x0082
	.zero		2


//--------------------- .nv.info                  --------------------------
	.section	.nv.info,"",@"SHT_CUDA_INFO"
	.align	4


	//----- nvinfo : EIATTR_REGCOUNT
	.align		4
        /*0000*/ 	.byte	0x04, 0x2f
        /*0002*/ 	.short	(.L_15 - .L_14)
	.align		4
.L_14:
        /*0004*/ 	.word	index@(_ZN7cutlass13device_kernelINS_4gemm6kernel13GemmUniversalIN4cute5tupleIJiiiiEEENS1_10collective13CollectiveMmaINS1_34MainloopSm90TmaGmmaWarpSpecializedILi11ENS5_IJNS4_1CILi1EEENSA_ILi2EEESB_EEENS1_35KernelTmaWarpSpecializedCooperativeEEENS5_IJNSA_ILi256EEENSA_ILi64EEESH_EEEaNS5_IJlSB_lEEEaSJ_NS4_8TiledMMAINS4_8MMA_AtomIJNS4_4SM904GMMA26MMA_64x64x32_S32S8S8_SS_TNEEEENS4_6LayoutINS5_IJSC_SB_SB_EEENS5_IJSB_NSA_ILi0EEESS_EEEEENS5_IJNS4_10UnderscoreESV_SV_EEEEENS4_23SM90_TMA_LOAD_MULTICASTENS4_14ComposedLayoutINS4_7SwizzleILi2ELi4ELi3EEENS4_18smem_ptr_flag_bitsILi8EEENSQ_INS5_IJNSA_ILi8EEESH_EEENS5_IJSH_SB_EEEEEEEvNS4_8identityENS4_13SM90_TMA_LOADES18_vS19_EENS_8epilogue10collective6detail29Sm90TmaWarpSpecializedAdapterINS1D_15DefaultEpilogueIaSJ_SJ_NS1C_6thread17LinearCombinationIaLi1EiiLNS1H_9ScaleType4KindE0ELNS_15FloatRoundStyleE2EaEENS1_15EpilogueDefaultEEEEEvvEEEEvNT_6ParamsE)
        /*0008*/ 	.word	0x000000a8


	//----- nvinfo : EIATTR_FRAME_SIZE
	.align		4
.L_15:
        /*000c*/ 	.byte	0x04, 0x11
        /*000e*/ 	.short	(.L_17 - .L_16)
	.align		4
.L_16:
        /*0010*/ 	.word	index@(_ZN7cutlass13device_kernelINS_4gemm6kernel13GemmUniversalIN4cute5tupleIJiiiiEEENS1_10collective13CollectiveMmaINS1_34MainloopSm90TmaGmmaWarpSpecializedILi11ENS5_IJNS4_1CILi1EEENSA_ILi2EEESB_EEENS1_35KernelTmaWarpSpecializedCooperativeEEENS5_IJNSA_ILi256EEENSA_ILi64EEESH_EEEaNS5_IJlSB_lEEEaSJ_NS4_8TiledMMAINS4_8MMA_AtomIJNS4_4SM904GMMA26MMA_64x64x32_S32S8S8_SS_TNEEEENS4_6LayoutINS5_IJSC_SB_SB_EEENS5_IJSB_NSA_ILi0EEESS_EEEEENS5_IJNS4_10UnderscoreESV_SV_EEEEENS4_23SM90_TMA_LOAD_MULTICASTENS4_14ComposedLayoutINS4_7SwizzleILi2ELi4ELi3EEENS4_18smem_ptr_flag_bitsILi8EEENSQ_INS5_IJNSA_ILi8EEESH_EEENS5_IJSH_SB_EEEEEEEvNS4_8identityENS4_13SM90_TMA_LOADES18_vS19_EENS_8epilogue10collective6detail29Sm90TmaWarpSpecializedAdapterINS1D_15DefaultEpilogueIaSJ_SJ_NS1C_6thread17LinearCombinationIaLi1EiiLNS1H_9ScaleType4KindE0ELNS_15FloatRoundStyleE2EaEENS1_15EpilogueDefaultEEEEEvvEEEEvNT_6ParamsE)
        /*0014*/ 	.word	0x00000000


	//----- nvinfo : EIATTR_MIN_STACK_SIZE
	.align		4
.L_17:
        /*0018*/ 	.byte	0x04, 0x12
        /*001a*/ 	.short	(.L_19 - .L_18)
	.align		4
.L_18:
        /*001c*/ 	.word	index@(_ZN7cutlass13device_kernelINS_4gemm6kernel13GemmUniversalIN4cute5tupleIJiiiiEEENS1_10collective13CollectiveMmaINS1_34MainloopSm90TmaGmmaWarpSpecializedILi11ENS5_IJNS4_1CILi1EEENSA_ILi2EEESB_EEENS1_35KernelTmaWarpSpecializedCooperativeEEENS5_IJNSA_ILi256EEENSA_ILi64EEESH_EEEaNS5_IJlSB_lEEEaSJ_NS4_8TiledMMAINS4_8MMA_AtomIJNS4_4SM904GMMA26MMA_64x64x32_S32S8S8_SS_TNEEEENS4_6LayoutINS5_IJSC_SB_SB_EEENS5_IJSB_NSA_ILi0EEESS_EEEEENS5_IJNS4_10UnderscoreESV_SV_EEEEENS4_23SM90_TMA_LOAD_MULTICASTENS4_14ComposedLayoutINS4_7SwizzleILi2ELi4ELi3EEENS4_18smem_ptr_flag_bitsILi8EEENSQ_INS5_IJNSA_ILi8EEESH_EEENS5_IJSH_SB_EEEEEEEvNS4_8identityENS4_13SM90_TMA_LOADES18_vS19_EENS_8epilogue10collective6detail29Sm90TmaWarpSpecializedAdapterINS1D_15DefaultEpilogueIaSJ_SJ_NS1C_6thread17LinearCombinationIaLi1EiiLNS1H_9ScaleType4KindE0ELNS_15FloatRoundStyleE2EaEENS1_15EpilogueDefaultEEEEEvvEEEEvNT_6ParamsE)
        /*0020*/ 	.word	0x00000000
.L_19:


//--------------------- .nv.compat                --------------------------
	.section	.nv.compat,"",@"SHT_CUDA_COMPAT_INFO"
	.align	4
        /*0000*/ 	.byte	0x02, 0x09, 0x01, 0x00, 0x02, 0x02, 0x04, 0x00, 0x02, 0x05, 0x05, 0x00, 0x03, 0x07, 0x01, 0x01
        /*0010*/ 	.byte	0x02, 0x03, 0x01, 0x00, 0x02, 0x06, 0x01, 0x00, 0x04, 0x0b, 0x08, 0x00, 0x00, 0x00, 0x00, 0x00
        /*0020*/ 	.byte	0x00, 0x00, 0x00, 0x00


//--------------------- .nv.info._ZN7cutlass13device_kernelINS_4gemm6kernel13GemmUniversalIN4cute5tupleIJiiiiEEENS1_10collective13CollectiveMmaINS1_34MainloopSm90TmaGmmaWarpSpecializedILi11ENS5_IJNS4_1CILi1EEENSA_ILi2EEESB_EEENS1_35KernelTmaWarpSpecializedCooperativeEEENS5_IJNSA_ILi256EEENSA_ILi64EEESH_EEEaNS5_IJlSB_lEEEaSJ_NS4_8TiledMMAINS4_8MMA_AtomIJNS4_4SM904GMMA26MMA_64x64x32_S32S8S8_SS_TNEEEENS4_6LayoutINS5_IJSC_SB_SB_EEENS5_IJSB_NSA_ILi0EEESS_EEEEENS5_IJNS4_10UnderscoreESV_SV_EEEEENS4_23SM90_TMA_LOAD_MULTICASTENS4_14ComposedLayoutINS4_7SwizzleILi2ELi4ELi3EEENS4_18smem_ptr_flag_bitsILi8EEENSQ_INS5_IJNSA_ILi8EEESH_EEENS5_IJSH_SB_EEEEEEEvNS4_8identityENS4_13SM90_TMA_LOADES18_vS19_EENS_8epilogue10collective6detail29Sm90TmaWarpSpecializedAdapterINS1D_15DefaultEpilogueIaSJ_SJ_NS1C_6thread17LinearCombinationIaLi1EiiLNS1H_9ScaleType4KindE0ELNS_15FloatRoundStyleE2EaEENS1_15EpilogueDefaultEEEEEvvEEEEvNT_6ParamsE --------------------------
	.section	.nv.info._ZN7cutlass13device_kernelINS_4gemm6kernel13GemmUniversalIN4cute5tupleIJiiiiEEENS1_10collective13CollectiveMmaINS1_34MainloopSm90TmaGmmaWarpSpecializedILi11ENS5_IJNS4_1CILi1EEENSA_ILi2EEESB_EEENS1_35KernelTmaWarpSpecializedCooperativeEEENS5_IJNSA_ILi256EEENSA_ILi64EEESH_EEEaNS5_IJlSB_lEEEaSJ_NS4_8TiledMMAINS4_8MMA_AtomIJNS4_4SM904GMMA26MMA_64x64x32_S32S8S8_SS_TNEEEENS4_6LayoutINS5_IJSC_SB_SB_EEENS5_IJSB_NSA_ILi0EEESS_EEEEENS5_IJNS4_10UnderscoreESV_SV_EEEEENS4_23SM90_TMA_LOAD_MULTICASTENS4_14ComposedLayoutINS4_7SwizzleILi2ELi4ELi3EEENS4_18smem_ptr_flag_bitsILi8EEENSQ_INS5_IJNSA_ILi8EEESH_EEENS5_IJSH_SB_EEEEEEEvNS4_8identityENS4_13SM90_TMA_LOADES18_vS19_EENS_8epilogue10collective6detail29Sm90TmaWarpSpecializedAdapterINS1D_15DefaultEpilogueIaSJ_SJ_NS1C_6thread17LinearCombinationIaLi1EiiLNS1H_9ScaleType4KindE0ELNS_15FloatRoundStyleE2EaEENS1_15EpilogueDefaultEEEEEvvEEEEvNT_6ParamsE,"",@"SHT_CUDA_INFO"
	.sectionflags	@""
	.align	4


	//----- nvinfo : EIATTR_CUDA_API_VERSION
	.align		4
        /*0000*/ 	.byte	0x04, 0x37
        /*0002*/ 	.short	(.L_21 - .L_20)
.L_20:
        /*0004*/ 	.word	0x00000082


	//----- nvinfo : EIATTR_KPARAM_INFO
	.align		4
.L_21:
        /*0008*/ 	.byte	0x04, 0x17
        /*000a*/ 	.short	(.L_23 - .L_22)
.L_22:
        /*000c*/ 	.word	0x00000000
        /*0010*/ 	.short	0x0000
        /*0012*/ 	.short	0x0070
        /*0014*/ 	.byte	0x00, 0xf0, 0x01, 0x10


	//----- nvinfo : EIATTR_SPARSE_MMA_MASK
	.align		4
.L_23:
        /*0018*/ 	.byte	0x03, 0x50
        /*001a*/ 	.short	0x0000


	//----- nvinfo : EIATTR_MAXREG_COUNT
	.align		4
        /*001c*/ 	.byte	0x03, 0x1b
        /*001e*/ 	.short	0x00a8


	//----- nvinfo : EIATTR_NUM_BARRIERS
	.align		4
        /*0020*/ 	.byte	0x02, 0x4c
        /*0022*/ 	.byte	0x01
	.zero		1


	//----- nvinfo : EIATTR_EXTERNS
	.align		4
        /*0024*/ 	.byte	0x04, 0x0f
        /*0026*/ 	.short	(.L_25 - .L_24)


	//   ....[0]....
	.align		4
.L_24:
        /*0028*/ 	.word	index@(__assertfail)


	//----- nvinfo : EIATTR_MERCURY_ISA_VERSION
	.align		4
.L_25:
        /*002c*/ 	.byte	0x03, 0x5f
        /*002e*/ 	.short	0x0101


	//----- nvinfo : EIATTR_INT_WARP_WIDE_INSTR_OFFSETS
	.align		4
        /*0030*/ 	.byte	0x04, 0x31
        /*0032*/ 	.short	(.L_27 - .L_26)


	//   ....[0]....
.L_26:
        /*0034*/ 	.word	0x00000590


	//   ....[1]....
        /*0038*/ 	.word	0x000005b0


	//   ....[2]....
        /*003c*/ 	.word	0x00000740


	//   ....[3]....
        /*0040*/ 	.word	0x00001f10


	//----- nvinfo : EIATTR_COOP_GROUP_MASK_REGIDS
	.align		4
.L_27:
        /*0044*/ 	.byte	0x04, 0x29
        /*0046*/ 	.short	(.L_29 - .L_28)


	//   ....[0]....
.L_28:
        /*0048*/ 	.word	0xffffffff


	//   ....[1]....
        /*004c*/ 	.word	0xffffffff


	//   ....[2]....
        /*0050*/ 	.word	0xffffffff


	//   ....[3]....
        /*0054*/ 	.word	0xffffffff


	//   ....[4]....
        /*0058*/ 	.word	0xffffffff


	//   ....[5]....
        /*005c*/ 	.word	0xffffffff


	//----- nvinfo : EIATTR_COOP_GROUP_INSTR_OFFSETS
	.align		4
.L_29:
        /*0060*/ 	.byte	0x04, 0x28
        /*0062*/ 	.short	(.L_31 - .L_30)


	//   ....[0]....
.L_30:
        /*0064*/ 	.word	0x00000060


	//   ....[1]....
        /*0068*/ 	.word	0x00000070


	//   ....[2]....
        /*006c*/ 	.word	0x00000130


	//   ....[3]....
        /*0070*/ 	.word	0x000003d0


	//   ....[4]....
        /*0074*/ 	.word	0x000008a0


	//   ....[5]....
        /*0078*/ 	.word	0x000014c0


	//----- nvinfo : EIATTR_REG_RECONFIG
	.align		4
.L_31:
        /*007c*/ 	.byte	0x01, 0x54
	.zero		2


	//----- nvinfo : EIATTR_SYSCALL_OFFSETS
	.align		4
        /*0080*/ 	.byte	0x04, 0x46
        /*0082*/ 	.short	(.L_33 - .L_32)


	//   ....[0]....
.L_32:
        /*0084*/ 	.word	0x000016b0


	//----- nvinfo : EIATTR_MBARRIER_INSTR_OFFSETS
	.align		4
.L_33:
        /*0088*/ 	.byte	0x04, 0x39
        /*008a*/ 	.short	(.L_35 - .L_34)


	//   ....[0]....
.L_34:
        /*008c*/ 	.word	0x00000250
        /*0090*/ 	.word	0x000000ff
        /*0094*/ 	.word	0x00000000
        /*0098*/ 	.short	0x0100
        /*009a*/ 	.byte	0x08
	.zero		1


	//   ....[1]....
        /*009c*/ 	.word	0x00000260
        /*00a0*/ 	.word	0x000000ff
        /*00a4*/ 	.word	0x00000058
        /*00a8*/ 	.short	0x0100
        /*00aa*/ 	.byte	0x08
	.zero		1


	//   ....[2]....
        /*00ac*/ 	.word	0x00000270
        /*00b0*/ 	.word	0x000000ff
        /*00b4*/ 	.word	0x00000008
        /*00b8*/ 	.short	0x0100
        /*00ba*/ 	.byte	0x08
	.zero		1


	//   ....[3]....
        /*00bc*/ 	.word	0x00000280
        /*00c0*/ 	.word	0x000000ff
        /*00c4*/ 	.word	0x00000060
        /*00c8*/ 	.short	0x0100
        /*00ca*/ 	.byte	0x08
	.zero		1


	//   ....[4]....
        /*00cc*/ 	.word	0x00000290
        /*00d0*/ 	.word	0x000000ff
        /*00d4*/ 	.word	0x00000010
        /*00d8*/ 	.short	0x0100
        /*00da*/ 	.byte	0x08
	.zero		1


	//   ....[5]....
        /*00dc*/ 	.word	0x000002a0
        /*00e0*/ 	.word	0x000000ff
        /*00e4*/ 	.word	0x00000068
        /*00e8*/ 	.short	0x0100
        /*00ea*/ 	.byte	0x08
	.zero		1


	//   ....[6]....
        /*00ec*/ 	.word	0x000002b0
        /*00f0*/ 	.word	0x000000ff
        /*00f4*/ 	.word	0x00000018
        /*00f8*/ 	.short	0x0100
        /*00fa*/ 	.byte	0x08
	.zero		1


	//   ....[7]....
        /*00fc*/ 	.word	0x000002c0
        /*0100*/ 	.word	0x000000ff
        /*0104*/ 	.word	0x00000070
        /*0108*/ 	.short	0x0100
        /*010a*/ 	.byte	0x08
	.zero		1


	//   ....[8]....
        /*010c*/ 	.word	0x000002d0
        /*0110*/ 	.word	0x000000ff
        /*0114*/ 	.word	0x00000020
        /*0118*/ 	.short	0x0100
        /*011a*/ 	.byte	0x08
	.zero		1


	//   ....[9]....
        /*011c*/ 	.word	0x000002e0
        /*0120*/ 	.word	0x000000ff
        /*0124*/ 	.word	0x00000078
        /*0128*/ 	.short	0x0100
        /*012a*/ 	.byte	0x08
	.zero		1


	//   ....[10]....
        /*012c*/ 	.word	0x000002f0
        /*0130*/ 	.word	0x000000ff
        /*0134*/ 	.word	0x00000028
        /*0138*/ 	.short	0x0100
        /*013a*/ 	.byte	0x08
	.zero		1


	//   ....[11]....
        /*013c*/ 	.word	0x00000300
        /*0140*/ 	.word	0x000000ff
        /*0144*/ 	.word	0x00000080
        /*0148*/ 	.short	0x0100
        /*014a*/ 	.byte	0x08
	.zero		1


	//   ....[12]....
        /*014c*/ 	.word	0x00000310
        /*0150*/ 	.word	0x000000ff
        /*0154*/ 	.word	0x00000030
        /*0158*/ 	.short	0x0100
        /*015a*/ 	.byte	0x08
	.zero		1


	//   ....[13]....
        /*015c*/ 	.word	0x00000320
        /*0160*/ 	.word	0x000000ff
        /*0164*/ 	.word	0x00000088
        /*0168*/ 	.short	0x0100
        /*016a*/ 	.byte	0x08
	.zero		1


	//   ....[14]....
        /*016c*/ 	.word	0x00000330
        /*0170*/ 	.word	0x000000ff
        /*0174*/ 	.word	0x00000038
        /*0178*/ 	.short	0x0100
        /*017a*/ 	.byte	0x08
	.zero		1


	//   ....[15]....
        /*017c*/ 	.word	0x00000340
        /*0180*/ 	.word	0x000000ff
        /*0184*/ 	.word	0x00000090
        /*0188*/ 	.short	0x0100
        /*018a*/ 	.byte	0x08
	.zero		1


	//   ....[16]....
        /*018c*/ 	.word	0x00000350
        /*0190*/ 	.word	0x000000ff
        /*0194*/ 	.word	0x00000040
        /*0198*/ 	.short	0x0100
        /*019a*/ 	.byte	0x08
	.zero		1


	//   ....[17]....
        /*019c*/ 	.word	0x00000360
        /*01a0*/ 	.word	0x000000ff
        /*01a4*/ 	.word	0x00000098
        /*01a8*/ 	.short	0x0100
        /*01aa*/ 	.byte	0x08
	.zero		1


	//   ....[18]....
        /*01ac*/ 	.word	0x00000370
        /*01b0*/ 	.word	0x000000ff
        /*01b4*/ 	.word	0x00000048
        /*01b8*/ 	.short	0x0100
        /*01ba*/ 	.byte	0x08
	.zero		1


	//   ....[19]....
        /*01bc*/ 	.word	0x00000380
        /*01c0*/ 	.word	0x000000ff
        /*01c4*/ 	.word	0x000000a0
        /*01c8*/ 	.short	0x0100
        /*01ca*/ 	.byte	0x08
	.zero		1


	//   ....[20]....
        /*01cc*/ 	.word	0x00000390
        /*01d0*/ 	.word	0x000000ff
        /*01d4*/ 	.word	0x00000050
        /*01d8*/ 	.short	0x0100
        /*01da*/ 	.byte	0x08
	.zero		1


	//   ....[21]....
        /*01dc*/ 	.word	0x000003a0
        /*01e0*/ 	.word	0x000000ff
        /*01e4*/ 	.word	0x000000a8
        /*01e8*/ 	.short	0x0100
        /*01ea*/ 	.byte	0x08
	.zero		1


	//   ....[22]....
        /*01ec*/ 	.word	0x000007d0
        /*01f0*/ 	.word	0x000000ff
        /*01f4*/ 	.word	0x000000c0
        /*01f8*/ 	.short	0x0100
        /*01fa*/ 	.byte	0x06
	.zero		1


	//   ....[23]....
        /*01fc*/ 	.word	0x00000850
        /*0200*/ 	.word	0x000000ff
        /*0204*/ 	.word	0x000000c8
        /*0208*/ 	.short	0x0100
        /*020a*/ 	.byte	0x06
	.zero		1


	//   ....[24]....
        /*020c*/ 	.word	0x00001780
        /*0210*/ 	.word	0x00000003
        /*0214*/ 	.word	0x00000000
        /*0218*/ 	.short	0x010a
        /*021a*/ 	.byte	0x3f
	.zero		1


	//   ....[25]....
        /*021c*/ 	.word	0x000017e0
        /*0220*/ 	.word	0x00000003
        /*0224*/ 	.word	0x00000000
        /*0228*/ 	.short	0x010a
        /*022a*/ 	.byte	0x3f
	.zero		1


	//   ....[26]....
        /*022c*/ 	.word	0x00001b40
        /*0230*/ 	.word	0x00000005
        /*0234*/ 	.word	0x00000000
        /*0238*/ 	.short	0x010a
        /*023a*/ 	.byte	0x3f
	.zero		1


	//   ....[27]....
        /*023c*/ 	.word	0x00001b80
        /*0240*/ 	.word	0x00000005
        /*0244*/ 	.word	0x00000000
        /*0248*/ 	.short	0x010a
        /*024a*/ 	.byte	0x3f
	.zero		1


	//   ....[28]....
        /*024c*/ 	.word	0x00001dc0
        /*0250*/ 	.word	0x00000004
        /*0254*/ 	.word	0x00000000
        /*0258*/ 	.short	0x0101
        /*025a*/ 	.byte	0x3f
	.zero		1


	//   ....[29]....
        /*025c*/ 	.word	0x00001fb0
        /*0260*/ 	.word	0x00000000
        /*0264*/ 	.word	0x00000000
        /*0268*/ 	.short	0x0101
        /*026a*/ 	.byte	0x3f
	.zero		1


	//   ....[30]....
        /*026c*/ 	.word	0x00006420
        /*0270*/ 	.word	0x00000014
        /*0274*/ 	.word	0x00000058
        /*0278*/ 	.short	0x010a
        /*027a*/ 	.byte	0x3f
	.zero		1


	//   ....[31]....
        /*027c*/ 	.word	0x000067a0
        /*0280*/ 	.word	0x00000006
        /*0284*/ 	.word	0x000000c8
        /*0288*/ 	.short	0x0101
        /*028a*/ 	.byte	0x3f
	.zero		1


	//   ....[32]....
        /*028c*/ 	.word	0x00006ef0
        /*0290*/ 	.word	0x00000007
        /*0294*/ 	.word	0x00000000
        /*0298*/ 	.short	0x010a
        /*029a*/ 	.byte	0x3f
	.zero		1


	//   ....[33]....
        /*029c*/ 	.word	0x00006f70
        /*02a0*/ 	.word	0x00000006
        /*02a4*/ 	.word	0x00000000
        /*02a8*/ 	.short	0x010a
        /*02aa*/ 	.byte	0x3f
	.zero		1


	//   ....[34]....
        /*02ac*/ 	.word	0x00007000
        /*02b0*/ 	.word	0x00000007
        /*02b4*/ 	.word	0x00000000
        /*02b8*/ 	.short	0x010a
        /*02ba*/ 	.byte	0x3f
	.zero		1


	//   ....[35]....
        /*02bc*/ 	.word	0x00007090
        /*02c0*/ 	.word	0x00000006
        /*02c4*/ 	.word	0x00000000
        /*02c8*/ 	.short	0x010a
        /*02ca*/ 	.byte	0x3f
	.zero		1


	//   ....[36]....
        /*02cc*/ 	.word	0x00007120
        /*02d0*/ 	.word	0x00000007
        /*02d4*/ 	.word	0x00000000
        /*02d8*/ 	.short	0x010a
        /*02da*/ 	.byte	0x3f
	.zero		1


	//   ....[37]....
        /*02dc*/ 	.word	0x000071b0
        /*02e0*/ 	.word	0x00000006
        /*02e4*/ 	.word	0x00000000
        /*02e8*/ 	.short	0x010a
        /*02ea*/ 	.byte	0x3f
	.zero		1


	//   ....[38]....
        /*02ec*/ 	.word	0x00007240
        /*02f0*/ 	.word	0x00000007
        /*02f4*/ 	.word	0x00000000
        /*02f8*/ 	.short	0x010a
        /*02fa*/ 	.byte	0x3f
	.zero		1


	//   ....[39]....
        /*02fc*/ 	.word	0x000072d0
        /*0300*/ 	.word	0x00000006
        /*0304*/ 	.word	0x00000000
        /*0308*/ 	.short	0x010a
        /*030a*/ 	.byte	0x3f
	.zero		1


	//   ....[40]....
        /*030c*/ 	.word	0x00007360
        /*0310*/ 	.word	0x00000007
        /*0314*/ 	.word	0x00000000
        /*0318*/ 	.short	0x010a
        /*031a*/ 	.byte	0x3f
	.zero		1


	//   ....[41]....
        /*031c*/ 	.word	0x000073f0
        /*0320*/ 	.word	0x00000006
        /*0324*/ 	.word	0x00000000
        /*0328*/ 	.short	0x010a
        /*032a*/ 	.byte	0x3f
	.zero		1


	//   ....[42]....
        /*032c*/ 	.word	0x00007480
        /*0330*/ 	.word	0x00000005
        /*0334*/ 	.word	0x00000000
        /*0338*/ 	.short	0x010a
        /*033a*/ 	.byte	0x3f
	.zero		1


	//   ....[43]....
        /*033c*/ 	.word	0x000074e0
        /*0340*/ 	.word	0x00000003
        /*0344*/ 	.word	0x00000000
        /*0348*/ 	.short	0x010a
        /*034a*/ 	.byte	0x3f
	.zero		1


	//   ....[44]....
        /*034c*/ 	.word	0x00007530
        /*0350*/ 	.word	0x00000005
        /*0354*/ 	.word	0x00000000
        /*0358*/ 	.short	0x010a
        /*035a*/ 	.byte	0x3f
	.zero		1


	//   ....[45]....
        /*035c*/ 	.word	0x00007600
        /*0360*/ 	.word	0x00000014
        /*0364*/ 	.word	0x00000058
        /*0368*/ 	.short	0x010a
        /*036a*/ 	.byte	0x3f
	.zero		1


	//   ....[46]....
        /*036c*/ 	.word	0x000076d0
        /*0370*/ 	.word	0x00000007
        /*0374*/ 	.word	0x00000000
        /*0378*/ 	.short	0x010a
        /*037a*/ 	.byte	0x3f
	.zero		1


	//   ....[47]....
        /*037c*/ 	.word	0x00007720
        /*0380*/ 	.word	0x00000006
        /*0384*/ 	.word	0x00000000
        /*0388*/ 	.short	0x010a
        /*038a*/ 	.byte	0x3f
	.zero		1


	//   ....[48]....
        /*038c*/ 	.word	0x00007770
        /*0390*/ 	.word	0x00000007
        /*0394*/ 	.word	0x00000000
        /*0398*/ 	.short	0x010a
        /*039a*/ 	.byte	0x3f
	.zero		1


	//   ....[49]....
        /*039c*/ 	.word	0x000077c0
        /*03a0*/ 	.word	0x00000006
        /*03a4*/ 	.word	0x00000000
        /*03a8*/ 	.short	0x010a
        /*03aa*/ 	.byte	0x3f
	.zero		1


	//   ....[50]....
        /*03ac*/ 	.word	0x00007810
        /*03b0*/ 	.word	0x00000007
        /*03b4*/ 	.word	0x00000000
        /*03b8*/ 	.short	0x010a
        /*03ba*/ 	.byte	0x3f
	.zero		1


	//   ....[51]....
        /*03bc*/ 	.word	0x00007860
        /*03c0*/ 	.word	0x00000006
        /*03c4*/ 	.word	0x00000000
        /*03c8*/ 	.short	0x010a
        /*03ca*/ 	.byte	0x3f
	.zero		1


	//   ....[52]....
        /*03cc*/ 	.word	0x000078b0
        /*03d0*/ 	.word	0x00000007
        /*03d4*/ 	.word	0x00000000
        /*03d8*/ 	.short	0x010a
        /*03da*/ 	.byte	0x3f
	.zero		1


	//   ....[53]....
        /*03dc*/ 	.word	0x00007900
        /*03e0*/ 	.word	0x00000006
        /*03e4*/ 	.word	0x00000000
        /*03e8*/ 	.short	0x010a
        /*03ea*/ 	.byte	0x3f
	.zero		1


	//   ....[54]....
        /*03ec*/ 	.word	0x00007950
        /*03f0*/ 	.word	0x00000007
        /*03f4*/ 	.word	0x00000000
        /*03f8*/ 	.short	0x010a
        /*03fa*/ 	.byte	0x3f
	.zero		1


	//   ....[55]....
        /*03fc*/ 	.word	0x000079a0
        /*0400*/ 	.word	0x00000006
        /*0404*/ 	.word	0x00000000
        /*0408*/ 	.short	0x010a
        /*040a*/ 	.byte	0x3f
	.zero		1


	//----- nvinfo : EIATTR_NUM_MBARRIERS
	.align		4
.L_35:
        /*040c*/ 	.byte	0x03, 0x38
        /*040e*/ 	.short	0x0018


	//----- nvinfo : EIATTR_EXIT_INSTR_OFFSETS
	.align		4
        /*0410*/ 	.byte	0x04, 0x1c
        /*0412*/ 	.short	(.L_37 - .L_36)


	//   ....[0]....
.L_36:
        /*0414*/ 	.word	0x00000a70


	//   ....[1]....
        /*0418*/ 	.word	0x00001280


	//   ....[2]....
        /*041c*/ 	.word	0x00005ba0


	//   ....[3]....
        /*0420*/ 	.word	0x00006100


	//   ....[4]....
        /*0424*/ 	.word	0x000074d0


	//----- nvinfo : EIATTR_MAX_THREADS
	.align		4
.L_37:
        /*0428*/ 	.byte	0x04, 0x05
        /*042a*/ 	.short	(.L_39 - .L_38)
.L_38:
        /*042c*/ 	.word	0x00000180
        /*0430*/ 	.word	0x00000001
        /*0434*/ 	.word	0x00000001


	//----- nvinfo : EIATTR_CRS_STACK_SIZE
	.align		4
.L_39:
        /*0438*/ 	.byte	0x04, 0x1e
        /*043a*/ 	.short	(.L_41 - .L_40)
.L_40:
        /*043c*/ 	.word	0x00000000


	//----- nvinfo : EIATTR_CBANK_PARAM_SIZE
	.align		4
.L_41:
        /*0440*/ 	.byte	0x03, 0x19
        /*0442*/ 	.short	0x0470


	//----- nvinfo : EIATTR_PARAM_CBANK
	.align		4
        /*0444*/ 	.byte	0x04, 0x0a
        /*0446*/ 	.short	(.L_43 - .L_42)
	.align		4
.L_42:
        /*0448*/ 	.word	index@(.nv.constant0._ZN7cutlass13device_kernelINS_4gemm6kernel13GemmUniversalIN4cute5tupleIJiiiiEEENS1_10collective13CollectiveMmaINS1_34MainloopSm90TmaGmmaWarpSpecializedILi11ENS5_IJNS4_1CILi1EEENSA_ILi2EEESB_EEENS1_35KernelTmaWarpSpecializedCooperativeEEENS5_IJNSA_ILi256EEENSA_ILi64EEESH_EEEaNS5_IJlSB_lEEEaSJ_NS4_8TiledMMAINS4_8MMA_AtomIJNS4_4SM904GMMA26MMA_64x64x32_S32S8S8_SS_TNEEEENS4_6LayoutINS5_IJSC_SB_SB_EEENS5_IJSB_NSA_ILi0EEESS_EEEEENS5_IJNS4_10UnderscoreESV_SV_EEEEENS4_23SM90_TMA_LOAD_MULTICASTENS4_14ComposedLayoutINS4_7SwizzleILi2ELi4ELi3EEENS4_18smem_ptr_flag_bitsILi8EEENSQ_INS5_IJNSA_ILi8EEESH_EEENS5_IJSH_SB_EEEEEEEvNS4_8identityENS4_13SM90_TMA_LOADES18_vS19_EENS_8epilogue10collective6detail29Sm90TmaWarpSpecializedAdapterINS1D_15DefaultEpilogueIaSJ_SJ_NS1C_6thread17LinearCombinationIaLi1EiiLNS1H_9ScaleType4KindE0ELNS_15FloatRoundStyleE2EaEENS1_15EpilogueDefaultEEEEEvvEEEEvNT_6ParamsE)
        /*044c*/ 	.short	0x0210
        /*044e*/ 	.short	0x0470


	//----- nvinfo : EIATTR_SW_WAR
	.align		4
.L_43:
        /*0450*/ 	.byte	0x04, 0x36
        /*0452*/ 	.short	(.L_45 - .L_44)
.L_44:
        /*0454*/ 	.word	0x00000008
.L_45:


//--------------------- .nv.callgraph             --------------------------
	.section	.nv.callgraph,"",@"SHT_CUDA_CALLGRAPH"
	.align	4
	.sectionentsize	8
	.align		4
        /*0000*/ 	.word	0x00000000
	.align		4
        /*0004*/ 	.word	0xffffffff
	.align		4
        /*0008*/ 	.word	index@(_ZN7cutlass13device_kernelINS_4gemm6kernel13GemmUniversalIN4cute5tupleIJiiiiEEENS1_10collective13CollectiveMmaINS1_34MainloopSm90TmaGmmaWarpSpecializedILi11ENS5_IJNS4_1CILi1EEENSA_ILi2EEESB_EEENS1_35KernelTmaWarpSpecializedCooperativeEEENS5_IJNSA_ILi256EEENSA_ILi64EEESH_EEEaNS5_IJlSB_lEEEaSJ_NS4_8TiledMMAINS4_8MMA_AtomIJNS4_4SM904GMMA26MMA_64x64x32_S32S8S8_SS_TNEEEENS4_6LayoutINS5_IJSC_SB_SB_EEENS5_IJSB_NSA_ILi0EEESS_EEEEENS5_IJNS4_10UnderscoreESV_SV_EEEEENS4_23SM90_TMA_LOAD_MULTICASTENS4_14ComposedLayoutINS4_7SwizzleILi2ELi4ELi3EEENS4_18smem_ptr_flag_bitsILi8EEENSQ_INS5_IJNSA_ILi8EEESH_EEENS5_IJSH_SB_EEEEEEEvNS4_8identityENS4_13SM90_TMA_LOADES18_vS19_EENS_8epilogue10collective6detail29Sm90TmaWarpSpecializedAdapterINS1D_15DefaultEpilogueIaSJ_SJ_NS1C_6thread17LinearCombinationIaLi1EiiLNS1H_9ScaleType4KindE0ELNS_15FloatRoundStyleE2EaEENS1_15EpilogueDefaultEEEEEvvEEEEvNT_6ParamsE)
	.align		4
        /*000c*/ 	.word	index@(__assertfail)
	.align		4
        /*0010*/ 	.word	0x00000000
	.align		4
        /*0014*/ 	.word	0xfffffffe
	.align		4
        /*0018*/ 	.word	0x00000000
	.align		4
        /*001c*/ 	.word	0xfffffffd
	.align		4
        /*0020*/ 	.word	0x00000000
	.align		4
        /*0024*/ 	.word	0xfffffffc


//--------------------- .nv.constant4             --------------------------
	.section	.nv.constant4,"a",@progbits
	.align	8
	.align		8
.nv.constant4:
        /*0000*/ 	.dword	__assertfail
	.align		8
        /*0008*/ 	.dword	__unnamed_1
	.align		8
        /*0010*/ 	.dword	_ZN39_INTERNAL_d8b8701f_4_k_cu_34d0954a_42384cuda3std3__45__cpo5beginE
	.align		8
        /*0018*/ 	.dword	_ZN39_INTERNAL_d8b8701f_4_k_cu_34d0954a_42384cuda3std3__45__cpo3endE
	.align		8
        /*0020*/ 	.dword	_ZN39_INTERNAL_d8b8701f_4_k_cu_34d0954a_42384cuda3std3__45__cpo6cbeginE
	.align		8
        /*0028*/ 	.dword	_ZN39_INTERNAL_d8b8701f_4_k_cu_34d0954a_42384cuda3std3__45__cpo4cendE
	.align		8
        /*0030*/ 	.dword	_ZN39_INTERNAL_d8b8701f_4_k_cu_34d0954a_42384cuda3std3__441_GLOBAL__N__d8b8701f_4_k_cu_34d0954a_42386ignoreE
	.align		8
        /*0038*/ 	.dword	_ZN39_INTERNAL_d8b8701f_4_k_cu_34d0954a_42384cuda3std3__419piecewise_constructE
	.align		8
        /*0040*/ 	.dword	_ZN39_INTERNAL_d8b8701f_4_k_cu_34d0954a_42384cuda3std3__48in_placeE
	.align		8
        /*0048*/ 	.dword	_ZN39_INTERNAL_d8b8701f_4_k_cu_34d0954a_42384cuda3std6ranges3__45__cpo4swapE
	.align		8
        /*0050*/ 	.dword	_ZN39_INTERNAL_d8b8701f_4_k_cu_34d0954a_42384cuda3std6ranges3__45__cpo9iter_moveE
	.align		8
        /*0058*/ 	.dword	_ZN39_INTERNAL_d8b8701f_4_k_cu_34d0954a_42384cute7productE
	.align		8
        /*0060*/ 	.dword	_ZN39_INTERNAL_d8b8701f_4_k_cu_34d0954a_42384cute1_E
	.align		8
        /*0068*/ 	.dword	$str$22
	.align		8
        /*0070*/ 	.dword	$str$23


//--------------------- .text._ZN7cutlass13device_kernelINS_4gemm6kernel13GemmUniversalIN4cute5tupleIJiiiiEEENS1_10collective13CollectiveMmaINS1_34MainloopSm90TmaGmmaWarpSpecializedILi11ENS5_IJNS4_1CILi1EEENSA_ILi2EEESB_EEENS1_35KernelTmaWarpSpecializedCooperativeEEENS5_IJNSA_ILi256EEENSA_ILi64EEESH_EEEaNS5_IJlSB_lEEEaSJ_NS4_8TiledMMAINS4_8MMA_AtomIJNS4_4SM904GMMA26MMA_64x64x32_S32S8S8_SS_TNEEEENS4_6LayoutINS5_IJSC_SB_SB_EEENS5_IJSB_NSA_ILi0EEESS_EEEEENS5_IJNS4_10UnderscoreESV_SV_EEEEENS4_23SM90_TMA_LOAD_MULTICASTENS4_14ComposedLayoutINS4_7SwizzleILi2ELi4ELi3EEENS4_18smem_ptr_flag_bitsILi8EEENSQ_INS5_IJNSA_ILi8EEESH_EEENS5_IJSH_SB_EEEEEEEvNS4_8identityENS4_13SM90_TMA_LOADES18_vS19_EENS_8epilogue10collective6detail29Sm90TmaWarpSpecializedAdapterINS1D_15DefaultEpilogueIaSJ_SJ_NS1C_6thread17LinearCombinationIaLi1EiiLNS1H_9ScaleType4KindE0ELNS_15FloatRoundStyleE2EaEENS1_15EpilogueDefaultEEEEEvvEEEEvNT_6ParamsE --------------------------
	.section	.text._ZN7cutlass13device_kernelINS_4gemm6kernel13GemmUniversalIN4cute5tupleIJiiiiEEENS1_10collective13CollectiveMmaINS1_34MainloopSm90TmaGmmaWarpSpecializedILi11ENS5_IJNS4_1CILi1EEENSA_ILi2EEESB_EEENS1_35KernelTmaWarpSpecializedCooperativeEEENS5_IJNSA_ILi256EEENSA_ILi64EEESH_EEEaNS5_IJlSB_lEEEaSJ_NS4_8TiledMMAINS4_8MMA_AtomIJNS4_4SM904GMMA26MMA_64x64x32_S32S8S8_SS_TNEEEENS4_6LayoutINS5_IJSC_SB_SB_EEENS5_IJSB_NSA_ILi0EEESS_EEEEENS5_IJNS4_10UnderscoreESV_SV_EEEEENS4_23SM90_TMA_LOAD_MULTICASTENS4_14ComposedLayoutINS4_7SwizzleILi2ELi4ELi3EEENS4_18smem_ptr_flag_bitsILi8EEENSQ_INS5_IJNSA_ILi8EEESH_EEENS5_IJSH_SB_EEEEEEEvNS4_8identityENS4_13SM90_TMA_LOADES18_vS19_EENS_8epilogue10collective6detail29Sm90TmaWarpSpecializedAdapterINS1D_15DefaultEpilogueIaSJ_SJ_NS1C_6thread17LinearCombinationIaLi1EiiLNS1H_9ScaleType4KindE0ELNS_15FloatRoundStyleE2EaEENS1_15EpilogueDefaultEEEEEvvEEEEvNT_6ParamsE,"ax",@progbits
	.align	128
.text._ZN7cutlass13device_kernelINS_4gemm6kernel13GemmUniversalIN4cute5tupleIJiiiiEEENS1_10collective13CollectiveMmaINS1_34MainloopSm90TmaGmmaWarpSpecializedILi11ENS5_IJNS4_1CILi1EEENSA_ILi2EEESB_EEENS1_35KernelTmaWarpSpecializedCooperativeEEENS5_IJNSA_ILi256EEENSA_ILi64EEESH_EEEaNS5_IJlSB_lEEEaSJ_NS4_8TiledMMAINS4_8MMA_AtomIJNS4_4SM904GMMA26MMA_64x64x32_S32S8S8_SS_TNEEEENS4_6LayoutINS5_IJSC_SB_SB_EEENS5_IJSB_NSA_ILi0EEESS_EEEEENS5_IJNS4_10UnderscoreESV_SV_EEEEENS4_23SM90_TMA_LOAD_MULTICASTENS4_14ComposedLayoutINS4_7SwizzleILi2ELi4ELi3EEENS4_18smem_ptr_flag_bitsILi8EEENSQ_INS5_IJNSA_ILi8EEESH_EEENS5_IJSH_SB_EEEEEEEvNS4_8identityENS4_13SM90_TMA_LOADES18_vS19_EENS_8epilogue10collective6detail29Sm90TmaWarpSpecializedAdapterINS1D_15DefaultEpilogueIaSJ_SJ_NS1C_6thread17LinearCombinationIaLi1EiiLNS1H_9ScaleType4KindE0ELNS_15FloatRoundStyleE2EaEENS1_15EpilogueDefaultEEEEEvvEEEEvNT_6ParamsE:
        .type           _ZN7cutlass13device_kernelINS_4gemm6kernel13GemmUniversalIN4cute5tupleIJiiiiEEENS1_10collective13CollectiveMmaINS1_34MainloopSm90TmaGmmaWarpSpecializedILi11ENS5_IJNS4_1CILi1EEENSA_ILi2EEESB_EEENS1_35KernelTmaWarpSpecializedCooperativeEEENS5_IJNSA_ILi256EEENSA_ILi64EEESH_EEEaNS5_IJlSB_lEEEaSJ_NS4_8TiledMMAINS4_8MMA_AtomIJNS4_4SM904GMMA26MMA_64x64x32_S32S8S8_SS_TNEEEENS4_6LayoutINS5_IJSC_SB_SB_EEENS5_IJSB_NSA_ILi0EEESS_EEEEENS5_IJNS4_10UnderscoreESV_SV_EEEEENS4_23SM90_TMA_LOAD_MULTICASTENS4_14ComposedLayoutINS4_7SwizzleILi2ELi4ELi3EEENS4_18smem_ptr_flag_bitsILi8EEENSQ_INS5_IJNSA_ILi8EEESH_EEENS5_IJSH_SB_EEEEEEEvNS4_8identityENS4_13SM90_TMA_LOADES18_vS19_EENS_8epilogue10collective6detail29Sm90TmaWarpSpecializedAdapterINS1D_15DefaultEpilogueIaSJ_SJ_NS1C_6thread17LinearCombinationIaLi1EiiLNS1H_9ScaleType4KindE0ELNS_15FloatRoundStyleE2EaEENS1_15EpilogueDefaultEEEEEvvEEEEvNT_6ParamsE,@function
        .size           _ZN7cutlass13device_kernelINS_4gemm6kernel13GemmUniversalIN4cute5tupleIJiiiiEEENS1_10collective13CollectiveMmaINS1_34MainloopSm90TmaGmmaWarpSpecializedILi11ENS5_IJNS4_1CILi1EEENSA_ILi2EEESB_EEENS1_35KernelTmaWarpSpecializedCooperativeEEENS5_IJNSA_ILi256EEENSA_ILi64EEESH_EEEaNS5_IJlSB_lEEEaSJ_NS4_8TiledMMAINS4_8MMA_AtomIJNS4_4SM904GMMA26MMA_64x64x32_S32S8S8_SS_TNEEEENS4_6LayoutINS5_IJSC_SB_SB_EEENS5_IJSB_NSA_ILi0EEESS_EEEEENS5_IJNS4_10UnderscoreESV_SV_EEEEENS4_23SM90_TMA_LOAD_MULTICASTENS4_14ComposedLayoutINS4_7SwizzleILi2ELi4ELi3EEENS4_18smem_ptr_flag_bitsILi8EEENSQ_INS5_IJNSA_ILi8EEESH_EEENS5_IJSH_SB_EEEEEEEvNS4_8identityENS4_13SM90_TMA_LOADES18_vS19_EENS_8epilogue10collective6detail29Sm90TmaWarpSpecializedAdapterINS1D_15DefaultEpilogueIaSJ_SJ_NS1C_6thread17LinearCombinationIaLi1EiiLNS1H_9ScaleType4KindE0ELNS_15FloatRoundStyleE2EaEENS1_15EpilogueDefaultEEEEEvvEEEEvNT_6ParamsE,(.L_x_216 - _ZN7cutlass13device_kernelINS_4gemm6kernel13GemmUniversalIN4cute5tupleIJiiiiEEENS1_10collective13CollectiveMmaINS1_34MainloopSm90TmaGmmaWarpSpecializedILi11ENS5_IJNS4_1CILi1EEENSA_ILi2EEESB_EEENS1_35KernelTmaWarpSpecializedCooperativeEEENS5_IJNSA_ILi256EEENSA_ILi64EEESH_EEEaNS5_IJlSB_lEEEaSJ_NS4_8TiledMMAINS4_8MMA_AtomIJNS4_4SM904GMMA26MMA_64x64x32_S32S8S8_SS_TNEEEENS4_6LayoutINS5_IJSC_SB_SB_EEENS5_IJSB_NSA_ILi0EEESS_EEEEENS5_IJNS4_10UnderscoreESV_SV_EEEEENS4_23SM90_TMA_LOAD_MULTICASTENS4_14ComposedLayoutINS4_7SwizzleILi2ELi4ELi3EEENS4_18smem_ptr_flag_bitsILi8EEENSQ_INS5_IJNSA_ILi8EEESH_EEENS5_IJSH_SB_EEEEEEEvNS4_8identityENS4_13SM90_TMA_LOADES18_vS19_EENS_8epilogue10collective6detail29Sm90TmaWarpSpecializedAdapterINS1D_15DefaultEpilogueIaSJ_SJ_NS1C_6thread17LinearCombinationIaLi1EiiLNS1H_9ScaleType4KindE0ELNS_15FloatRoundStyleE2EaEENS1_15EpilogueDefaultEEEEEvvEEEEvNT_6ParamsE)
        .other          _ZN7cutlass13device_kernelINS_4gemm6kernel13GemmUniversalIN4cute5tupleIJiiiiEEENS1_10collective13CollectiveMmaINS1_34MainloopSm90TmaGmmaWarpSpecializedILi11ENS5_IJNS4_1CILi1EEENSA_ILi2EEESB_EEENS1_35KernelTmaWarpSpecializedCooperativeEEENS5_IJNSA_ILi256EEENSA_ILi64EEESH_EEEaNS5_IJlSB_lEEEaSJ_NS4_8TiledMMAINS4_8MMA_AtomIJNS4_4SM904GMMA26MMA_64x64x32_S32S8S8_SS_TNEEEENS4_6LayoutINS5_IJSC_SB_SB_EEENS5_IJSB_NSA_ILi0EEESS_EEEEENS5_IJNS4_10UnderscoreESV_SV_EEEEENS4_23SM90_TMA_LOAD_MULTICASTENS4_14ComposedLayoutINS4_7SwizzleILi2ELi4ELi3EEENS4_18smem_ptr_flag_bitsILi8EEENSQ_INS5_IJNSA_ILi8EEESH_EEENS5_IJSH_SB_EEEEEEEvNS4_8identityENS4_13SM90_TMA_LOADES18_vS19_EENS_8epilogue10collective6detail29Sm90TmaWarpSpecializedAdapterINS1D_15DefaultEpilogueIaSJ_SJ_NS1C_6thread17LinearCombinationIaLi1EiiLNS1H_9ScaleType4KindE0ELNS_15FloatRoundStyleE2EaEENS1_15EpilogueDefaultEEEEEvvEEEEvNT_6ParamsE,@"STO_CUDA_ENTRY STV_DEFAULT"
_ZN7cutlass13device_kernelINS_4gemm6kernel13GemmUniversalIN4cute5tupleIJiiiiEEENS1_10collective13CollectiveMmaINS1_34MainloopSm90TmaGmmaWarpSpecializedILi11ENS5_IJNS4_1CILi1EEENSA_ILi2EEESB_EEENS1_35KernelTmaWarpSpecializedCooperativeEEENS5_IJNSA_ILi256EEENSA_ILi64EEESH_EEEaNS5_IJlSB_lEEEaSJ_NS4_8TiledMMAINS4_8MMA_AtomIJNS4_4SM904GMMA26MMA_64x64x32_S32S8S8_SS_TNEEEENS4_6LayoutINS5_IJSC_SB_SB_EEENS5_IJSB_NSA_ILi0EEESS_EEEEENS5_IJNS4_10UnderscoreESV_SV_EEEEENS4_23SM90_TMA_LOAD_MULTICASTENS4_14ComposedLayoutINS4_7SwizzleILi2ELi4ELi3EEENS4_18smem_ptr_flag_bitsILi8EEENSQ_INS5_IJNSA_ILi8EEESH_EEENS5_IJSH_SB_EEEEEEEvNS4_8identityENS4_13SM90_TMA_LOADES18_vS19_EENS_8epilogue10collective6detail29Sm90TmaWarpSpecializedAdapterINS1D_15DefaultEpilogueIaSJ_SJ_NS1C_6thread17LinearCombinationIaLi1EiiLNS1H_9ScaleType4KindE0ELNS_15FloatRoundStyleE2EaEENS1_15EpilogueDefaultEEEEEvvEEEEvNT_6ParamsE:
[----:B------:R-:W0:Y:S01]  /*0000*/  LDC R1, c[0x0][0x28] ;  /* 0x00000a00ff017b82 */ /* 0x000e220000000800 */
[----:B------:R-:W1:Y:S01]  /*0010*/  S2R R93, SR_TID.X ;  /* 0x00000000005d7919 */ /* 0x000e620000002100 */
[----:B------:R-:W-:Y:S01]  /*0020*/  ELECT P0, URZ, PT ;  /* 0x00000000003f782f */ /* 0x000fe20003800000 */
[----:B------:R-:W-:Y:S01]  /*0030*/  BSSY B0, `(.L_x_0) ;  /* 0x000000f000007945 */ /* 0x000fe20003800000 */
[--C-:B-1----:R-:W-:Y:S02]  /*0040*/  SHF.R.U32.HI R0, RZ, 0x5, R93.reuse ;  /* 0x00000005ff007819 */ /* 0x102fe4000001165d */
[----:B------:R-:W-:-:S03]  /*0050*/  SHF.R.U32.HI R6, RZ, 0x7, R93 ;  /* 0x00000007ff067819 */ /* 0x000fc6000001165d */
[----:B------:R-:W1:Y:S04]  /*0060*/  SHFL.IDX PT, R3, R0, RZ, 0x1f ;  /* 0x00001fff00037589 */ /* 0x000e6800000e0000 */
[----:B------:R2:W3:Y:S01]  /*0070*/  SHFL.IDX PT, R2, R6, RZ, 0x1f ;  /* 0x00001fff06027589 */ /* 0x0004e200000e0000 */
[----:B-1----:R-:W-:-:S13]  /*0080*/  ISETP.NE.OR P0, PT, R3, RZ, !P0 ;  /* 0x000000ff0300720c */ /* 0x002fda0004705670 */
[----:B0-23--:R-:W-:Y:S05]  /*0090*/  @P0 BRA `(.L_x_1) ;  /* 0x0000000000200947 */ /* 0x00dfea0003800000 */
[----:B------:R-:W-:Y:S02]  /*00a0*/  ULDC.64 UR4, c[0x0][0x198] ;  /* 0x0000660000047ab9 */ /* 0x000fe40000000a00 */
[----:B------:R-:W-:Y:S02]  /*00b0*/  UIADD3 UR6, UP0, UR4, 0xf0, URZ ;  /* 0x000000f004067890 */ /* 0x000fe4000ff1e03f */
[----:B------:R-:W-:Y:S02]  /*00c0*/  UIADD3 UR4, UP1, UR4, 0x1f0, URZ ;  /* 0x000001f004047890 */ /* 0x000fe4000ff3e03f */
[----:B------:R-:W-:Y:S02]  /*00d0*/  UIADD3.X UR7, URZ, UR5, URZ, UP0, !UPT ;  /* 0x000000053f077290 */ /* 0x000fe400087fe43f */
[----:B------:R-:W-:-:S07]  /*00e0*/  UIADD3.X UR5, URZ, UR5, URZ, UP1, !UPT ;  /* 0x000000053f057290 */ /* 0x000fce0008ffe43f */
[----:B------:R0:W-:Y:S02]  /*00f0*/  UTMACCTL.PF [UR6] ;  /* 0x00000000060079b9 */ /* 0x0001e40008040000 */
[----:B------:R0:W-:Y:S02]  /*0100*/  UTMACCTL.PF [UR4] ;  /* 0x00000000040079b9 */ /* 0x0001e40008040000 */
[----:B0-----:R-:W-:Y:S01]  /*0110*/  NOP ;  /* 0x0000000000007918 */ /* 0x001fe20000000000 */
.L_x_1:
[----:B------:R-:W-:Y:S05]  /*0120*/  BSYNC B0 ;  /* 0x0000000000007941 */ /* 0x000fea0003800000 */
.L_x_0:
[----:B------:R-:W0:Y:S02]  /*0130*/  SHFL.IDX PT, R5, R0, RZ, 0x1f ;  /* 0x00001fff00057589 */ /* 0x000e2400000e0000 */
[----:B0-----:R-:W-:-:S13]  /*0140*/  ISETP.NE.AND P0, PT, R5, RZ, PT ;  /* 0x000000ff0500720c */ /* 0x001fda0003f05270 */
[----:B------:R-:W-:Y:S05]  /*0150*/  @P0 BRA `(.L_x_2) ;  /* 0x00000000009c0947 */ /* 0x000fea0003800000 */
[----:B------:R-:W-:Y:S01]  /*0160*/  ELECT P0, URZ, PT ;  /* 0x00000000003f782f */ /* 0x000fe20003800000 */
[----:B------:R-:W-:-:S12]  /*0170*/  BSSY B0, `(.L_x_2) ;  /* 0x0000025000007945 */ /* 0x000fd80003800000 */
[----:B------:R-:W-:Y:S05]  /*0180*/  @!P0 BRA `(.L_x_3) ;  /* 0x00000000008c8947 */ /* 0x000fea0003800000 */
[----:B------:R-:W0:Y:S01]  /*0190*/  S2UR UR8, SR_CgaCtaId ;  /* 0x00000000000879c3 */ /* 0x000e220000008800 */
[----:B------:R-:W-:Y:S01]  /*01a0*/  UMOV UR4, 0x400 ;  /* 0x0000040000047882 */ /* 0x000fe20000000000 */
[----:B------:R-:W-:Y:S01]  /*01b0*/  UMOV UR5, 0x1 ;  /* 0x0000000100057882 */ /* 0x000fe20000000000 */
[----:B------:R-:W-:Y:S02]  /*01c0*/  UMOV UR6, 0x4 ;  /* 0x0000000400067882 */ /* 0x000fe40000000000 */
[----:B------:R-:W-:-:S04]  /*01d0*/  UIADD3 UR6, -UR6, 0x100000, URZ ;  /* 0x0010000006067890 */ /* 0x000fc8000fffe13f */
[----:B------:R-:W-:Y:S02]  /*01e0*/  USHF.L.U32 UR7, UR6, 0xb, URZ ;  /* 0x0000000b06077899 */ /* 0x000fe4000800063f */
[----:B------:R-:W-:Y:S02]  /*01f0*/  USHF.L.U32 UR6, UR6, 0x1, URZ ;  /* 0x0000000106067899 */ /* 0x000fe4000800063f */
[----:B0-----:R-:W-:Y:S02]  /*0200*/  ULEA UR8, UR8, UR4, 0x18 ;  /* 0x0000000408087291 */ /* 0x001fe4000f8ec03f */
[----:B------:R-:W-:-:S04]  /*0210*/  UIADD3 UR4, -UR5, 0x100000, URZ ;  /* 0x0010000005047890 */ /* 0x000fc8000fffe13f */
[----:B------:R-:W-:Y:S02]  /*0220*/  USHF.L.U32 UR5, UR4, 0xb, URZ ;  /* 0x0000000b04057899 */ /* 0x000fe4000800063f */
[----:B------:R-:W-:Y:S01]  /*0230*/  USHF.L.U32 UR4, UR4, 0x1, URZ ;  /* 0x0000000104047899 */ /* 0x000fe2000800063f */
[----:B------:R-:W0:Y:S11]  /*0240*/  FENCE.VIEW.ASYNC.S ;  /* 0x00000000000073c6 */ /* 0x000e360000000000 */
[----:B0-----:R0:W1:Y:S01]  /*0250*/  SYNCS.EXCH.64 URZ, [UR8], UR4 ;  /* 0x00000004083f75b2 */ /* 0x0010620008000100 */
[----:B------:R0:W2:Y:S01]  /*0260*/  SYNCS.EXCH.64 URZ, [UR8+0x58], UR6 ;  /* 0x00005806083f75b2 */ /* 0x0000a20008000100 */
[----:B------:R0:W3:Y:S01]  /*0270*/  SYNCS.EXCH.64 URZ, [UR8+0x8], UR4 ;  /* 0x00000804083f75b2 */ /* 0x0000e20008000100 */
[----:B------:R0:W4:Y:S01]  /*0280*/  SYNCS.EXCH.64 URZ, [UR8+0x60], UR6 ;  /* 0x00006006083f75b2 */ /* 0x0001220008000100 */
[----:B------:R0:W0:Y:S01]  /*0290*/  SYNCS.EXCH.64 URZ, [UR8+0x10], UR4 ;  /* 0x00001004083f75b2 */ /* 0x0000220008000100 */
        /* <DEDUP_REMOVED lines=17> */
[----:B------:R-:W-:Y:S01]  /*03b0*/  NOP ;  /* 0x0000000000007918 */ /* 0x000fe20000000000 */
.L_x_3:
[----:B0-----:R-:W-:Y:S05]  /*03c0*/  BSYNC B0 ;  /* 0x0000000000007941 */ /* 0x001fea0003800000 */
.L_x_2:
[----:B------:R-:W0:Y:S01]  /*03d0*/  SHFL.IDX PT, R0, R0, RZ, 0x1f ;  /* 0x00001fff00007589 */ /* 0x000e2200000e0000 */
[----:B------:R-:W-:Y:S01]  /*03e0*/  SHF.R.S32.HI R8, RZ, 0x1f, R93 ;  /* 0x0000001fff087819 */ /* 0x000fe2000001145d */
[----:B------:R-:W5:Y:S01]  /*03f0*/  S2UR UR8, SR_CTAID.X ;  /* 0x00000000000879c3 */ /* 0x000f620000002500 */
[----:B------:R-:W-:Y:S01]  /*0400*/  ELECT P0, URZ, PT ;  /* 0x00000000003f782f */ /* 0x000fe20003800000 */
[----:B------:R-:W1:Y:S01]  /*0410*/  S2R R4, SR_CTAID.Y ;  /* 0x0000000000047919 */ /* 0x000e620000002600 */
[----:B------:R-:W-:Y:S01]  /*0420*/  LEA.HI R8, R8, R93, RZ, 0x7 ;  /* 0x0000005d08087211 */ /* 0x000fe200078f38ff */
[----:B------:R-:W-:Y:S01]  /*0430*/  ULDC UR4, c[0x0][0x154] ;  /* 0x0000550000047ab9 */ /* 0x000fe20000000800 */
[----:B------:R-:W-:Y:S01]  /*0440*/  SHF.R.S32.HI R10, RZ, 0x1f, R5 ;  /* 0x0000001fff0a7819 */ /* 0x000fe20000011405 */
[----:B------:R-:W-:Y:S01]  /*0450*/  NOP ;  /* 0x0000000000007918 */ /* 0x000fe20000000000 */
[----:B------:R-:W-:Y:S01]  /*0460*/  LOP3.LUT R8, R8, 0xffffff80, RZ, 0xc0, !PT ;  /* 0xffffff8008087812 */ /* 0x000fe200078ec0ff */
[----:B------:R-:W2:Y:S01]  /*0470*/  LDC R14, c[0x0][0x140] ;  /* 0x00005000ff0e7b82 */ /* 0x000ea20000000800 */
[----:B------:R-:W-:Y:S01]  /*0480*/  LEA.HI R10, R10, R5, RZ, 0x2 ;  /* 0x000000050a0a7211 */ /* 0x000fe200078f10ff */
[----:B------:R-:W-:-:S02]  /*0490*/  NOP ;  /* 0x0000000000007918 */ /* 0x000fc40000000000 */
[----:B------:R-:W-:Y:S01]  /*04a0*/  IMAD.IADD R8, R93, 0x1, -R8 ;  /* 0x000000015d087824 */ /* 0x000fe200078e0a08 */
[----:B------:R-:W-:-:S03]  /*04b0*/  LOP3.LUT R10, R10, 0x3ffffffc, RZ, 0xc0, !PT ;  /* 0x3ffffffc0a0a7812 */ /* 0x000fc600078ec0ff */
[----:B------:R-:W3:Y:S01]  /*04c0*/  LDC R12, c[0x0][0x144] ;  /* 0x00005100ff0c7b82 */ /* 0x000ee20000000800 */
[----:B------:R-:W-:Y:S01]  /*04d0*/  SHF.R.S32.HI R7, RZ, 0x1f, R8 ;  /* 0x0000001fff077819 */ /* 0x000fe20000011408 */
[----:B------:R-:W-:Y:S01]  /*04e0*/  IMAD.IADD R10, R5, 0x1, -R10 ;  /* 0x00000001050a7824 */ /* 0x000fe200078e0a0a */
[----:B------:R-:W-:Y:S02]  /*04f0*/  LOP3.LUT P2, RZ, R8, 0x7, RZ, 0xc0, !PT ;  /* 0x0000000708ff7812 */ /* 0x000fe4000784c0ff */
[----:B------:R-:W-:Y:S01]  /*0500*/  LEA.HI R7, R7, R8, RZ, 0x3 ;  /* 0x0000000807077211 */ /* 0x000fe200078f18ff */
[----:B------:R-:W-:Y:S01]  /*0510*/  VIADD R8, R2, 0xffffffff ;  /* 0xffffffff02087836 */ /* 0x000fe20000000000 */
[----:B0-----:R-:W-:Y:S02]  /*0520*/  ISETP.NE.OR P0, PT, R0, RZ, !P0 ;  /* 0x000000ff0000720c */ /* 0x001fe40004705670 */
[--C-:B------:R-:W-:Y:S02]  /*0530*/  SHF.R.S32.HI R0, RZ, 0x3, R7.reuse ;  /* 0x00000003ff007819 */ /* 0x100fe40000011407 */
[----:B------:R-:W-:-:S02]  /*0540*/  SHF.R.S32.HI R7, RZ, 0x1f, R7 ;  /* 0x0000001fff077819 */ /* 0x000fc40000011407 */
[----:B-----5:R-:W-:Y:S02]  /*0550*/  I2FP.F32.U32 R11, UR8 ;  /* 0x00000008000b7c45 */ /* 0x020fe40008201000 */
[----:B------:R-:W-:Y:S02]  /*0560*/  LEA.HI R7, R7, R0, RZ, 0x2 ;  /* 0x0000000007077211 */ /* 0x000fe400078f10ff */
[----:B--2---:R-:W-:Y:S02]  /*0570*/  ISETP.EQ.U32.AND P3, PT, R14, 0x1, PT ;  /* 0x000000010e00780c */ /* 0x004fe40003f62070 */
[----:B-1----:R-:W-:Y:S01]  /*0580*/  I2FP.F32.U32 R9, R4 ;  /* 0x0000000400097245 */ /* 0x002fe20000201000 */
[----:B------:R-:W-:Y:S01]  /*0590*/  VOTEU.ALL UP0, P0 ;  /* 0x00000000003f7886 */ /* 0x000fe20000000000 */
[----:B------:R-:W-:Y:S01]  /*05a0*/  LOP3.LUT R7, R7, 0xfffffffc, RZ, 0xc0, !PT ;  /* 0xfffffffc07077812 */ /* 0x000fe200078ec0ff */
[----:B------:R-:W-:Y:S01]  /*05b0*/  VOTEU.ALL UP1, P0 ;  /* 0x00000000003f7886 */ /* 0x000fe20000020000 */
[----:B------:R-:W-:Y:S01]  /*05c0*/  ISETP.GE.U32.AND P5, PT, R8, 0x2, PT ;  /* 0x000000020800780c */ /* 0x000fe20003fa6070 */
[----:B------:R-:W-:Y:S01]  /*05d0*/  FMUL R13, R9, UR4 ;  /* 0x00000004090d7c20 */ /* 0x000fe20008400000 */
[----:B------:R-:W0:Y:S01]  /*05e0*/  @!UP0 S2UR UR7, SR_CgaCtaId ;  /* 0x00000000000789c3 */ /* 0x000e220000008800 */
[----:B------:R-:W-:Y:S01]  /*05f0*/  ULDC UR4, c[0x0][0x150] ;  /* 0x0000540000047ab9 */ /* 0x000fe20000000800 */
[----:B------:R-:W-:-:S02]  /*0600*/  IMAD.IADD R7, R0, 0x1, -R7 ;  /* 0x0000000100077824 */ /* 0x000fc400078e0a07 */
[----:B------:R-:W-:Y:S01]  /*0610*/  FMUL R11, R11, UR4 ;  /* 0x000000040b0b7c20 */ /* 0x000fe20008400000 */
[----:B------:R-:W-:Y:S01]  /*0620*/  SHF.R.S32.HI R0, RZ, 0x1f, R3 ;  /* 0x0000001fff007819 */ /* 0x000fe20000011403 */
[----:B------:R-:W1:Y:S01]  /*0630*/  F2I.U32.TRUNC.NTZ R13, R13 ;  /* 0x0000000d000d7305 */ /* 0x000e62000020f000 */
[----:B------:R-:W-:Y:S01]  /*0640*/  IMAD R7, R10, 0x4, R7 ;  /* 0x000000040a077824 */ /* 0x000fe200078e0207 */
[----:B------:R-:W-:Y:S01]  /*0650*/  UMOV UR4, 0x20 ;  /* 0x0000002000047882 */ /* 0x000fe20000000000 */
[----:B------:R-:W2:Y:S01]  /*0660*/  LDC R9, c[0x0][0x148] ;  /* 0x00005200ff097b82 */ /* 0x000ea20000000800 */
[----:B------:R-:W-:Y:S01]  /*0670*/  LEA.HI R0, R0, R3, RZ, 0x2 ;  /* 0x0000000300007211 */ /* 0x000fe200078f10ff */
[----:B------:R-:W-:Y:S01]  /*0680*/  IMAD.SHL.U32 R10, R7, 0x4, RZ ;  /* 0x00000004070a7824 */ /* 0x000fe200078e00ff */
[----:B------:R-:W-:Y:S01]  /*0690*/  @!UP0 UMOV UR6, 0x400 ;  /* 0x0000040000068882 */ /* 0x000fe20000000000 */
[----:B------:R-:W-:-:S04]  /*06a0*/  @!UP0 UIADD3 UR4, -UR4, 0x100000, URZ ;  /* 0x0010000004048890 */ /* 0x000fc8000fffe13f */
[----:B------:R-:W-:Y:S02]  /*06b0*/  @!UP0 USHF.L.U32 UR5, UR4, 0xb, URZ ;  /* 0x0000000b04058899 */ /* 0x000fe4000800063f */
[----:B------:R-:W-:Y:S01]  /*06c0*/  @!UP0 USHF.L.U32 UR4, UR4, 0x1, URZ ;  /* 0x0000000104048899 */ /* 0x000fe2000800063f */
[----:B------:R-:W5:Y:S01]  /*06d0*/  F2I.U32.TRUNC.NTZ R11, R11 ;  /* 0x0000000b000b7305 */ /* 0x000f62000020f000 */
[----:B------:R-:W-:Y:S02]  /*06e0*/  LOP3.LUT R0, R0, 0xfffffffc, RZ, 0xc0, !PT ;  /* 0xfffffffc00007812 */ /* 0x000fe400078ec0ff */
[----:B------:R-:W-:-:S03]  /*06f0*/  LOP3.LUT R19, R7, 0xc, R10, 0x78, !PT ;  /* 0x0000000c07137812 */ /* 0x000fc600078e780a */
[----:B------:R-:W-:Y:S02]  /*0700*/  IMAD.IADD R3, R3, 0x1, -R0 ;  /* 0x0000000103037824 */ /* 0x000fe400078e0a00 */
[----:B-1----:R-:W-:Y:S01]  /*0710*/  IMAD.MOV R22, RZ, RZ, -R13 ;  /* 0x000000ffff167224 */ /* 0x002fe200078e0a0d */
[----:B0-----:R-:W-:Y:S02]  /*0720*/  @!UP0 ULEA UR6, UR7, UR6, 0x18 ;  /* 0x0000000607068291 */ /* 0x001fe4000f8ec03f */
[----:B------:R-:W-:Y:S01]  /*0730*/  ISETP.NE.AND P1, PT, R3, 0x3, PT ;  /* 0x000000030300780c */ /* 0x000fe20003f25270 */
[----:B------:R-:W-:Y:S01]  /*0740*/  VOTEU.ALL UP0, P0 ;  /* 0x00000000003f7886 */ /* 0x000fe20000000000 */
[----:B------:R-:W-:Y:S01]  /*0750*/  ISETP.LT.U32.AND P0, PT, R19, 0x2, !P2 ;  /* 0x000000021300780c */ /* 0x000fe20005701070 */
[----:B-----5:R-:W-:Y:S01]  /*0760*/  IMAD.MOV R11, RZ, RZ, -R11 ;  /* 0x000000ffff0b7224 */ /* 0x020fe200078e0a0b */
[----:B------:R-:W-:Y:S02]  /*0770*/  ISETP.EQ.OR P1, PT, R3, RZ, !P1 ;  /* 0x000000ff0300720c */ /* 0x000fe40004f22670 */
[C---:B------:R-:W-:Y:S01]  /*0780*/  ISETP.NE.AND P2, PT, R2.reuse, RZ, PT ;  /* 0x000000ff0200720c */ /* 0x040fe20003f45270 */
[----:B--2---:R-:W-:Y:S01]  /*0790*/  IMAD R0, R9, R22, R4 ;  /* 0x0000001609007224 */ /* 0x004fe200078e0204 */
[----:B------:R-:W-:Y:S01]  /*07a0*/  ISETP.EQ.AND P1, PT, R2, RZ, P1 ;  /* 0x000000ff0200720c */ /* 0x000fe20000f22270 */
[----:B---3--:R-:W-:Y:S01]  /*07b0*/  IMAD R7, R12, R11, UR8 ;  /* 0x000000080c077e24 */ /* 0x008fe2000f8e020b */
[----:B------:R-:W0:Y:S02]  /*07c0*/  FENCE.VIEW.ASYNC.S ;  /* 0x00000000000073c6 */ /* 0x000e240000000000 */
[----:B0-----:R0:W1:Y:S01]  /*07d0*/  @!UP0 SYNCS.EXCH.64 URZ, [UR6+0xc0], UR4 ;  /* 0x0000c004063f85b2 */ /* 0x0010620008000100 */
[----:B------:R-:W-:-:S02]  /*07e0*/  ISETP.NE.AND P4, PT, R0, R19, PT ;  /* 0x000000130000720c */ /* 0x000fc40003f85270 */
[----:B------:R-:W-:Y:S02]  /*07f0*/  SEL R18, RZ, 0x1, !P1 ;  /* 0x00000001ff127807 */ /* 0x000fe40004800000 */
[----:B------:R-:W-:Y:S02]  /*0800*/  ISETP.EQ.OR P4, PT, R7, RZ, !P4 ;  /* 0x000000ff0700720c */ /* 0x000fe40006782670 */
[----:B------:R-:W-:Y:S02]  /*0810*/  LOP3.LUT R0, R93, 0x7f, RZ, 0xc0, !PT ;  /* 0x0000007f5d007812 */ /* 0x000fe400078ec0ff */
[----:B------:R-:W-:Y:S02]  /*0820*/  PLOP3.LUT P0, PT, P0, P4, PT, 0x80, 0x0 ;  /* 0x000000000000781c */ /* 0x000fe40000709070 */
[----:B------:R-:W-:Y:S02]  /*0830*/  SEL R18, R18, 0x2, P5 ;  /* 0x0000000212127807 */ /* 0x000fe40002800000 */
[----:B------:R-:W-:Y:S01]  /*0840*/  P2R R109, PR, RZ, 0x1 ;  /* 0x00000001ff6d7803 */ /* 0x000fe20000000000 */
[----:B------:R0:W2:Y:S01]  /*0850*/  @!UP1 SYNCS.EXCH.64 URZ, [UR6+0xc8], UR4 ;  /* 0x0000c804063f95b2 */ /* 0x0000a20008000100 */
[----:B------:R-:W-:Y:S01]  /*0860*/  NOP ;  /* 0x0000000000007918 */ /* 0x000fe20000000000 */
[----:B------:R-:W-:Y:S06]  /*0870*/  @!P3 BRA `(.L_x_4) ;  /* 0x000000000008b947 */ /* 0x000fec0003800000 */
[----:B-12-4-:R-:W-:Y:S01]  /*0880*/  UCGABAR_ARV ;  /* 0x00000000000079c7 */ /* 0x016fe20008000000 */
[----:B------:R-:W-:Y:S05]  /*0890*/  BRA `(.L_x_5) ;  /* 0x0000000000047947 */ /* 0x000fea0003800000 */
.L_x_4:
[----:B-12-4-:R-:W-:Y:S01]  /*08a0*/  NOP ;  /* 0x0000000000007918 */ /* 0x016fe20000000000 */
.L_x_5:
[----:B------:R-:W1:Y:S01]  /*08b0*/  LDC R2, c[0x0][0x65c] ;  /* 0x00019700ff027b82 */ /* 0x000e620000000800 */
[----:B------:R-:W-:Y:S02]  /*08c0*/  IMAD.U32 R10, RZ, RZ, UR8 ;  /* 0x00000008ff0a7e24 */ /* 0x000fe4000f8e00ff */
[----:B------:R-:W-:Y:S01]  /*08d0*/  IMAD.MOV.U32 R11, RZ, RZ, RZ ;  /* 0x000000ffff0b7224 */ /* 0x000fe200078e00ff */
[----:B-1----:R-:W-:-:S04]  /*08e0*/  ISETP.NE.AND P1, PT, R2, 0x1, PT ;  /* 0x000000010200780c */ /* 0x002fc80003f25270 */
[----:B------:R-:W-:-:S09]  /*08f0*/  P2R R5, PR, RZ, 0x2 ;  /* 0x00000002ff057803 */ /* 0x000fd20000000000 */
[----:B------:R-:W1:Y:S01]  /*0900*/  @P1 LDC R17, c[0x0][0x10] ;  /* 0x00000400ff111b82 */ /* 0x000e620000000800 */
[----:B------:R-:W-:Y:S02]  /*0910*/  @P1 IMAD.MOV.U32 R5, RZ, RZ, RZ ;  /* 0x000000ffff051224 */ /* 0x000fe400078e00ff */
[----:B------:R-:W-:-:S05]  /*0920*/  @P1 IMAD.MOV.U32 R15, RZ, RZ, RZ ;  /* 0x000000ffff0f1224 */ /* 0x000fca00078e00ff */
[----:B------:R-:W2:Y:S01]  /*0930*/  @!P1 LDC R13, c[0x0][0xc] ;  /* 0x00000300ff0d9b82 */ /* 0x000ea20000000800 */
[----:B0-----:R-:W-:Y:S01]  /*0940*/  ULDC UR4, c[0x0][0xc] ;  /* 0x0000030000047ab9 */ /* 0x001fe20000000800 */
[----:B------:R-:W-:Y:S01]  /*0950*/  ULDC UR5, c[0x0][0x10] ;  /* 0x0000040000057ab9 */ /* 0x000fe20000000800 */
[----:B------:R-:W-:Y:S01]  /*0960*/  ULDC UR6, c[0x0][0x14] ;  /* 0x0000050000067ab9 */ /* 0x000fe20000000800 */
[----:B------:R-:W-:-:S04]  /*0970*/  UIMAD.WIDE.U32 UR4, UR4, UR5, URZ ;  /* 0x00000005040472a5 */ /* 0x000fc8000f8e003f */
[----:B------:R-:W-:Y:S02]  /*0980*/  UIMAD.WIDE.U32 UR36, UR4, UR6, URZ ;  /* 0x00000006042472a5 */ /* 0x000fe4000f8e003f */
[----:B------:R-:W-:-:S04]  /*0990*/  UIMAD UR42, UR5, UR6, URZ ;  /* 0x00000006052a72a4 */ /* 0x000fc8000f8e023f */
[----:B------:R-:W-:Y:S01]  /*09a0*/  UIADD3 UR42, UR37, UR42, URZ ;  /* 0x0000002a252a7290 */ /* 0x000fe2000fffe03f */
[----:B-1----:R-:W-:-:S04]  /*09b0*/  @P1 IMAD.WIDE.U32 R16, R17, UR8, R4 ;  /* 0x0000000811101c25 */ /* 0x002fc8000f8e0004 */
[----:B------:R-:W-:Y:S02]  /*09c0*/  @P1 IMAD.IADD R17, R17, 0x1, R15 ;  /* 0x0000000111111824 */ /* 0x000fe400078e020f */
[----:B--2---:R-:W-:-:S04]  /*09d0*/  @!P1 IMAD.WIDE.U32 R10, R4, R13, R10 ;  /* 0x0000000d040a9225 */ /* 0x004fc800078e000a */
[----:B------:R-:W-:Y:S02]  /*09e0*/  @!P1 IMAD.MOV.U32 R16, RZ, RZ, R10 ;  /* 0x000000ffff109224 */ /* 0x000fe400078e000a */
[----:B------:R-:W-:Y:S01]  /*09f0*/  @!P1 IMAD.MOV.U32 R17, RZ, RZ, R11 ;  /* 0x000000ffff119224 */ /* 0x000fe200078e000b */
[----:B------:R-:W-:Y:S06]  /*0a00*/  @!P3 BRA `(.L_x_6) ;  /* 0x00000000000cb947 */ /* 0x000fec0003800000 */
[----:B------:R-:W-:Y:S01]  /*0a10*/  UCGABAR_WAIT ;  /* 0x0000000000007dc7 */ /* 0x000fe20008000000 */
[----:B------:R-:W-:Y:S01]  /*0a20*/  CCTL.IVALL ;  /* 0x00000000ff00798f */ /* 0x000fe20002000000 */
[----:B------:R-:W-:Y:S05]  /*0a30*/  BRA `(.L_x_7) ;  /* 0x0000000000047947 */ /* 0x000fea0003800000 */
.L_x_6:
[----:B------:R-:W-:Y:S06]  /*0a40*/  BAR.SYNC.DEFER_BLOCKING 0x0 ;  /* 0x0000000000007b1d */ /* 0x000fec0000010000 */
.L_x_7:
[----:B------:R-:W-:Y:S05]  /*0a50*/  @!P2 BRA `(.L_x_8) ;  /* 0x000000500054a947 */ /* 0x000fea0003800000 */
[----:B------:R-:W-:-:S13]  /*0a60*/  ISETP.GT.U32.AND P0, PT, R8, 0x1, PT ;  /* 0x000000010800780c */ /* 0x000fda0003f04070 */
[----:B------:R-:W-:Y:S05]  /*0a70*/  @P0 EXIT ;  /* 0x000000000000094d */ /* 0x000fea0003800000 */
[----:B------:R-:W-:Y:S01]  /*0a80*/  ULDC.64 UR4, c[0x0][0x650] ;  /* 0x0001940000047ab9 */ /* 0x000fe20000000a00 */
[----:B------:R-:W-:Y:S01]  /*0a90*/  PRMT R3, RZ, 0x7610, R3 ;  /* 0x00007610ff037816 */ /* 0x000fe20000000003 */
[----:B------:R-:W-:Y:S01]  /*0aa0*/  IMAD.MOV.U32 R99, RZ, RZ, -0x1 ;  /* 0xffffffffff637424 */ /* 0x000fe200078e00ff */
[----:B------:R-:W-:Y:S01]  /*0ab0*/  ISETP.GE.U32.AND P0, PT, R16, UR4, PT ;  /* 0x0000000410007c0c */ /* 0x000fe2000bf06070 */
[----:B------:R-:W-:Y:S02]  /*0ac0*/  IMAD.MOV.U32 R98, RZ, RZ, -0x1 ;  /* 0xffffffffff627424 */ /* 0x000fe400078e00ff */
[----:B------:R-:W-:Y:S01]  /*0ad0*/  IMAD.MOV.U32 R88, RZ, RZ, -0x1 ;  /* 0xffffffffff587424 */ /* 0x000fe200078e00ff */
[----:B------:R-:W-:-:S13]  /*0ae0*/  ISETP.GE.U32.AND.EX P0, PT, R17, UR5, PT, P0 ;  /* 0x0000000511007c0c */ /* 0x000fda000bf06100 */
[----:B------:R-:W-:Y:S05]  /*0af0*/  @P0 BRA `(.L_x_9) ;  /* 0x0000000400280947 */ /* 0x000fea0003800000 */
[----:B------:R-:W0:Y:S01]  /*0b00*/  LDC.64 R24, c[0x0][0x628] ;  /* 0x00018a00ff187b82 */ /* 0x000e220000000a00 */
[----:B------:R-:W-:Y:S02]  /*0b10*/  IMAD.MOV.U32 R10, RZ, RZ, R16 ;  /* 0x000000ffff0a7224 */ /* 0x000fe400078e0010 */
[----:B------:R-:W-:-:S05]  /*0b20*/  IMAD.MOV.U32 R11, RZ, RZ, R17 ;  /* 0x000000ffff0b7224 */ /* 0x000fca00078e0011 */
[----:B------:R-:W1:Y:S08]  /*0b30*/  LDC R8, c[0x0][0x630] ;  /* 0x00018c00ff087b82 */ /* 0x000e700000000800 */
[----:B------:R-:W2:Y:S01]  /*0b40*/  LDC.64 R26, c[0x0][0x620] ;  /* 0x00018800ff1a7b82 */ /* 0x000ea20000000a00 */
[----:B0-----:R-:W-:-:S04]  /*0b50*/  ISETP.NE.U32.AND P0, PT, R24, RZ, PT ;  /* 0x000000ff1800720c */ /* 0x001fc80003f05070 */
[----:B------:R-:W-:-:S13]  /*0b60*/  ISETP.NE.AND.EX P0, PT, R25, RZ, PT, P0 ;  /* 0x000000ff1900720c */ /* 0x000fda0003f05300 */
[----:B-12---:R-:W-:Y:S05]  /*0b70*/  @!P0 BRA `(.L_x_10) ;  /* 0x0000000000288947 */ /* 0x006fea0003800000 */
[----:B------:R-:W0:Y:S02]  /*0b80*/  LDC R3, c[0x0][0x634] ;  /* 0x00018d00ff037b82 */ /* 0x000e240000000800 */
[----:B0-----:R-:W-:-:S05]  /*0b90*/  IADD3 R3, P0, R16, R3, RZ ;  /* 0x0000000310037210 */ /* 0x001fca0007f1e0ff */
[----:B------:R-:W-:-:S04]  /*0ba0*/  IMAD.X R21, RZ, RZ, R17, P0 ;  /* 0x000000ffff157224 */ /* 0x000fc800000e0611 */
[----:B------:R-:W-:-:S04]  /*0bb0*/  IMAD.WIDE.U32 R10, R21, R24, RZ ;  /* 0x00000018150a7225 */ /* 0x000fc800078e00ff */
[----:B------:R-:W-:-:S04]  /*0bc0*/  IMAD.WIDE.U32 R12, P0, R3, R25, R10 ;  /* 0x00000019030c7225 */ /* 0x000fc8000780000a */
[----:B------:R-:W-:-:S04]  /*0bd0*/  IMAD.WIDE.U32 R10, R3, R24, RZ ;  /* 0x00000018030a7225 */ /* 0x000fc800078e00ff */
[----:B------:R-:W-:Y:S01]  /*0be0*/  IMAD.X R15, RZ, RZ, RZ, P0 ;  /* 0x000000ffff0f7224 */ /* 0x000fe200000e06ff */
[----:B------:R-:W-:Y:S01]  /*0bf0*/  IADD3 RZ, P0, R11, R12, RZ ;  /* 0x0000000c0bff7210 */ /* 0x000fe20007f1e0ff */
[----:B------:R-:W-:-:S04]  /*0c00*/  IMAD.MOV.U32 R14, RZ, RZ, R13 ;  /* 0x000000ffff0e7224 */ /* 0x000fc800078e000d */
[----:B------:R-:W-:-:S08]  /*0c10*/  IMAD.WIDE.U32.X R10, R21, R25, R14, P0 ;  /* 0x00000019150a7225 */ /* 0x000fd000000e040e */
.L_x_10:
[----:B------:R-:W0:Y:S01]  /*0c20*/  LDC.64 R30, c[0x0][0x640] ;  /* 0x00019000ff1e7b82 */ /* 0x000e220000000a00 */
[--C-:B------:R-:W-:Y:S01]  /*0c30*/  SHF.R.U64 R88, R10, R8, R11.reuse ;  /* 0x000000080a587219 */ /* 0x100fe2000000120b */
[----:B------:R-:W-:Y:S01]  /*0c40*/  IMAD R22, R9, R22, R4 ;  /* 0x0000001609167224 */ /* 0x000fe200078e0204 */
[----:B------:R-:W-:Y:S01]  /*0c50*/  SHF.R.U32.HI R3, RZ, R8, R11 ;  /* 0x00000008ff037219 */ /* 0x000fe2000001160b */
[----:B------:R-:W-:Y:S01]  /*0c60*/  IMAD.MOV.U32 R23, RZ, RZ, 0x1 ;  /* 0x00000001ff177424 */ /* 0x000fe200078e00ff */
[----:B------:R-:W-:-:S03]  /*0c70*/  IADD3 R5, P0, RZ, -R88, RZ ;  /* 0x80000058ff057210 */ /* 0x000fc60007f1e0ff */
[----:B------:R-:W1:Y:S02]  /*0c80*/  LDC R12, c[0x0][0x618] ;  /* 0x00018600ff0c7b82 */ /* 0x000e640000000800 */
[----:B------:R-:W-:Y:S02]  /*0c90*/  IMAD.X R3, RZ, RZ, ~R3, P0 ;  /* 0x000000ffff037224 */ /* 0x000fe400000e0e03 */
[----:B------:R-:W-:-:S04]  /*0ca0*/  IMAD.WIDE.U32 R10, R5, R26, R16 ;  /* 0x0000001a050a7225 */ /* 0x000fc800078e0010 */
[----:B------:R-:W2:Y:S01]  /*0cb0*/  LDC R20, c[0x0][0x608] ;  /* 0x00018200ff147b82 */ /* 0x000ea20000000800 */
[----:B------:R-:W-:Y:S02]  /*0cc0*/  IMAD R8, R3, R26, RZ ;  /* 0x0000001a03087224 */ /* 0x000fe400078e02ff */
[----:B------:R-:W-:Y:S02]  /*0cd0*/  IMAD.MOV.U32 R3, RZ, RZ, -0x1 ;  /* 0xffffffffff037424 */ /* 0x000fe400078e00ff */
[----:B------:R-:W-:-:S03]  /*0ce0*/  IMAD R5, R5, R27, R8 ;  /* 0x0000001b05057224 */ /* 0x000fc600078e0208 */
[----:B------:R-:W3:Y:S01]  /*0cf0*/  LDC R28, c[0x0][0x658] ;  /* 0x00019600ff1c7b82 */ /* 0x000ee20000000800 */
[----:B------:R-:W-:Y:S01]  /*0d00*/  IMAD.IADD R5, R11, 0x1, R5 ;  /* 0x000000010b057824 */ /* 0x000fe200078e0205 */
[----:B0-----:R-:W-:-:S04]  /*0d10*/  ISETP.NE.U32.AND P0, PT, R30, RZ, PT ;  /* 0x000000ff1e00720c */ /* 0x001fc80003f05070 */
[----:B------:R-:W-:Y:S02]  /*0d20*/  ISETP.NE.AND.EX P0, PT, R31, RZ, PT, P0 ;  /* 0x000000ff1f00720c */ /* 0x000fe40003f05300 */
[----:B------:R-:W0:Y:S01]  /*0d30*/  LDC R24, c[0x0][0x600] ;  /* 0x00018000ff187b82 */ /* 0x000e220000000800 */
[-CC-:B-1----:R-:W-:Y:S02]  /*0d40*/  SHF.R.U64 R14, R10, R12.reuse, R5.reuse ;  /* 0x0000000c0a0e7219 */ /* 0x182fe40000001205 */
[----:B------:R-:W-:-:S05]  /*0d50*/  SHF.R.U32.HI R5, RZ, R12, R5 ;  /* 0x0000000cff057219 */ /* 0x000fca0000011605 */
[----:B------:R-:W1:Y:S01]  /*0d60*/  LDC R15, c[0x0][0x648] ;  /* 0x00019200ff0f7b82 */ /* 0x000e620000000800 */
[-CC-:B--2---:R-:W-:Y:S02]  /*0d70*/  SHF.R.U64 R27, R14, R20.reuse, R5.reuse ;  /* 0x000000140e1b7219 */ /* 0x184fe40000001205 */
[----:B------:R-:W-:-:S05]  /*0d80*/  SHF.R.U32.HI R5, RZ, R20, R5 ;  /* 0x00000014ff057219 */ /* 0x000fca0000011605 */
[----:B------:R-:W2:Y:S01]  /*0d90*/  LDC R21, c[0x0][0x638] ;  /* 0x00018e00ff157b82 */ /* 0x000ea20000000800 */
[-CC-:B---3--:R-:W-:Y:S02]  /*0da0*/  SHF.R.U64 R20, R27, R28.reuse, R5.reuse ;  /* 0x0000001c1b147219 */ /* 0x188fe40000001205 */
[-C--:B------:R-:W-:Y:S02]  /*0db0*/  SHF.L.U32 R3, R3, R28.reuse, RZ ;  /* 0x0000001c03037219 */ /* 0x080fe400000006ff */
[----:B------:R-:W-:Y:S01]  /*0dc0*/  SHF.R.U32.HI R5, RZ, R28, R5 ;  /* 0x0000001cff057219 */ /* 0x000fe20000011605 */
[----:B------:R-:W-:Y:S01]  /*0dd0*/  IMAD.MOV.U32 R4, RZ, RZ, R20 ;  /* 0x000000ffff047224 */ /* 0x000fe200078e0014 */
[----:B------:R-:W-:Y:S01]  /*0de0*/  LOP3.LUT R12, RZ, R3, RZ, 0x33, !PT ;  /* 0x00000003ff0c7212 */ /* 0x000fe200078e33ff */
[----:B------:R-:W3:Y:S01]  /*0df0*/  LDC R25, c[0x0][0x610] ;  /* 0x00018400ff197b82 */ /* 0x000ee20000000800 */
[----:B------:R-:W-:Y:S05]  /*0e00*/  @!P0 BRA `(.L_x_11) ;  /* 0x0000000000288947 */ /* 0x000fea0003800000 */
[----:B------:R-:W4:Y:S02]  /*0e10*/  LDC R3, c[0x0][0x64c] ;  /* 0x00019300ff037b82 */ /* 0x000f240000000800 */
[----:B----4-:R-:W-:-:S05]  /*0e20*/  IADD3 R3, P0, R20, R3, RZ ;  /* 0x0000000314037210 */ /* 0x010fca0007f1e0ff */
        /* <DEDUP_REMOVED lines=8> */
.L_x_11:
[----:B-1----:R-:W-:Y:S01]  /*0eb0*/  SHF.R.U64 R4, R4, R15, R5 ;  /* 0x0000000f04047219 */ /* 0x002fe20000001205 */
[----:B0-----:R-:W-:Y:S01]  /*0ec0*/  VIADD R5, R24, 0xffffffff ;  /* 0xffffffff18057836 */ /* 0x001fe20000000000 */
[----:B------:R-:W-:Y:S02]  /*0ed0*/  SHF.L.U32 R3, R23, R28, RZ ;  /* 0x0000001c17037219 */ /* 0x000fe400000006ff */
[----:B------:R-:W-:Y:S01]  /*0ee0*/  LOP3.LUT R12, R27, R12, RZ, 0xc0, !PT ;  /* 0x0000000c1b0c7212 */ /* 0x000fe200078ec0ff */
[----:B------:R-:W-:Y:S01]  /*0ef0*/  IMAD.MOV R8, RZ, RZ, -R4 ;  /* 0x000000ffff087224 */ /* 0x000fe200078e0a04 */
[----:B------:R-:W-:-:S03]  /*0f00*/  SEL R7, R7, R22, !P1 ;  /* 0x0000001607077207 */ /* 0x000fc60004800000 */
[----:B------:R-:W-:Y:S01]  /*0f10*/  IMAD R12, R3, R4, R12 ;  /* 0x00000004030c7224 */ /* 0x000fe200078e020c */
[----:B------:R-:W-:Y:S01]  /*0f20*/  LOP3.LUT R4, R14, R5, RZ, 0xc0, !PT ;  /* 0x000000050e047212 */ /* 0x000fe200078ec0ff */
[----:B--2---:R-:W-:Y:S02]  /*0f30*/  IMAD R3, R8, R21, R20 ;  /* 0x0000001508037224 */ /* 0x004fe400078e0214 */
[----:B---3--:R-:W-:Y:S02]  /*0f40*/  IMAD R7, R12, R25, R7 ;  /* 0x000000190c077224 */ /* 0x008fe400078e0207 */
[----:B------:R-:W-:Y:S02]  /*0f50*/  IMAD.MOV.U32 R5, RZ, RZ, 0x1 ;  /* 0x00000001ff057424 */ /* 0x000fe400078e00ff */
[----:B------:R-:W-:-:S03]  /*0f60*/  IMAD R4, R3, R24, R4 ;  /* 0x0000001803047224 */ /* 0x000fc600078e0204 */
[----:B------:R-:W-:Y:S02]  /*0f70*/  PRMT R3, R5, 0x7610, R3 ;  /* 0x0000761005037816 */ /* 0x000fe40000000003 */
[----:B------:R-:W-:Y:S02]  /*0f80*/  SEL R98, R4, R7, !P1 ;  /* 0x0000000704627207 */ /* 0x000fe40004800000 */
[----:B------:R-:W-:-:S07]  /*0f90*/  SEL R99, R7, R4, !P1 ;  /* 0x0000000407637207 */ /* 0x000fce0004800000 */
.L_x_9:
[----:B------:R-:W-:-:S08]  /*0fa0*/  NOP ;  /* 0x0000000000007918 */ /* 0x000fd00000000000 */
[----:B------:R-:W0:Y:S02]  /*0fb0*/  USETMAXREG.TRY_ALLOC.CTAPOOL UP0, 0xe8 ;  /* 0x000000e8000079c8 */ /* 0x000e240008000600 */
[----:B0-----:R-:W-:-:S13]  /*0fc0*/  PLOP3.LUT P0, PT, PT, PT, UP0, 0x80, 0x0 ;  /* 0x000000000000781c */ /* 0x001fda0003f0f008 */
[----:B------:R-:W-:Y:S05]  /*0fd0*/  @!P0 BRA `(.L_x_9) ;  /* 0xfffffffc00f08947 */ /* 0x000fea000383ffff */
[----:B------:R-:W-:Y:S01]  /*0fe0*/  ULDC.64 UR4, c[0x0][0x598] ;  /* 0x0001660000047ab9 */ /* 0x000fe20000000a00 */
[----:B------:R-:W-:Y:S01]  /*0ff0*/  ULDC.64 UR38, c[0x0][0x208] ;  /* 0x0000820000267ab9 */ /* 0x000fe20000000a00 */
[----:B------:R-:W-:-:S04]  /*1000*/  ISETP.NE.U32.AND P0, PT, RZ, UR4, PT ;  /* 0x00000004ff007c0c */ /* 0x000fc8000bf05070 */
[----:B------:R-:W-:-:S13]  /*1010*/  ISETP.NE.AND.EX P0, PT, RZ, UR5, PT, P0 ;  /* 0x00000005ff007c0c */ /* 0x000fda000bf05300 */
[----:B------:R-:W-:Y:S05]  /*1020*/  @!P0 BRA `(.L_x_12) ;  /* 0x00000000001c8947 */ /* 0x000fea0003800000 */
[----:B------:R-:W0:Y:S02]  /*1030*/  LDC.64 R4, c[0x0][0x598] ;  /* 0x00016600ff047b82 */ /* 0x000e240000000a00 */
[----:B0-----:R-:W2:Y:S02]  /*1040*/  LDG.E.64 R4, desc[UR38][R4.64] ;  /* 0x0000002604047981 */ /* 0x001ea4000c1e1b00 */
[----:B--2---:R-:W-:-:S04]  /*1050*/  ISETP.NE.U32.AND P0, PT, R4, RZ, PT ;  /* 0x000000ff0400720c */ /* 0x004fc80003f05070 */
[----:B------:R-:W-:-:S13]  /*1060*/  ISETP.NE.AND.EX P0, PT, R5, RZ, PT, P0 ;  /* 0x000000ff0500720c */ /* 0x000fda0003f05300 */
[----:B------:R-:W-:Y:S05]  /*1070*/  @!P0 BRA `(.L_x_12) ;  /* 0x0000000000088947 */ /* 0x000fea0003800000 */
[----:B------:R0:W5:Y:S01]  /*1080*/  LD.E R89, desc[UR38][R4.64] ;  /* 0x0000002604597980 */ /* 0x000162000c101900 */
[----:B------:R-:W-:Y:S05]  /*1090*/  BRA `(.L_x_13) ;  /* 0x0000000000247947 */ /* 0x000fea0003800000 */
.L_x_12:
[----:B------:R-:W-:Y:S02]  /*10a0*/  ULDC.64 UR4, c[0x0][0x588] ;  /* 0x0001620000047ab9 */ /* 0x000fe40000000a00 */
[----:B------:R-:W-:-:S04]  /*10b0*/  ISETP.NE.U32.AND P0, PT, RZ, UR4, PT ;  /* 0x00000004ff007c0c */ /* 0x000fc8000bf05070 */
[----:B------:R-:W-:-:S13]  /*10c0*/  ISETP.NE.AND.EX P0, PT, RZ, UR5, PT, P0 ;  /* 0x00000005ff007c0c */ /* 0x000fda000bf05300 */
[----:B------:R-:W-:Y:S05]  /*10d0*/  @!P0 BRA `(.L_x_14) ;  /* 0x00000000000c8947 */ /* 0x000fea0003800000 */
[----:B------:R-:W0:Y:S02]  /*10e0*/  LDC.64 R4, c[0x0][0x588] ;  /* 0x00016200ff047b82 */ /* 0x000e240000000a00 */
[----:B0-----:R1:W5:Y:S01]  /*10f0*/  LDG.E R89, desc[UR38][R4.64] ;  /* 0x0000002604597981 */ /* 0x001362000c1e1900 */
[----:B------:R-:W-:Y:S05]  /*1100*/  BRA `(.L_x_13) ;  /* 0x0000000000087947 */ /* 0x000fea0003800000 */
.L_x_14:
[----:B------:R-:W-:Y:S02]  /*1110*/  ULDC UR4, c[0x0][0x580] ;  /* 0x0001600000047ab9 */ /* 0x000fe40000000800 */
[----:B------:R-:W-:-:S07]  /*1120*/  IMAD.U32 R89, RZ, RZ, UR4 ;  /* 0x00000004ff597e24 */ /* 0x000fce000f8e00ff */
.L_x_13:
[----:B------:R-:W-:Y:S02]  /*1130*/  ULDC.64 UR4, c[0x0][0x5a0] ;  /* 0x0001680000047ab9 */ /* 0x000fe40000000a00 */
[----:B------:R-:W-:-:S04]  /*1140*/  ISETP.NE.U32.AND P0, PT, RZ, UR4, PT ;  /* 0x00000004ff007c0c */ /* 0x000fc8000bf05070 */
[----:B------:R-:W-:-:S13]  /*1150*/  ISETP.NE.AND.EX P0, PT, RZ, UR5, PT, P0 ;  /* 0x00000005ff007c0c */ /* 0x000fda000bf05300 */
[----:B------:R-:W-:Y:S05]  /*1160*/  @!P0 BRA `(.L_x_15) ;  /* 0x00000000001c8947 */ /* 0x000fea0003800000 */
[----:B01----:R-:W0:Y:S02]  /*1170*/  LDC.64 R4, c[0x0][0x5a0] ;  /* 0x00016800ff047b82 */ /* 0x003e240000000a00 */
[----:B0-----:R-:W2:Y:S02]  /*1180*/  LDG.E.64 R4, desc[UR38][R4.64] ;  /* 0x0000002604047981 */ /* 0x001ea4000c1e1b00 */
[----:B--2---:R-:W-:-:S04]  /*1190*/  ISETP.NE.U32.AND P0, PT, R4, RZ, PT ;  /* 0x000000ff0400720c */ /* 0x004fc80003f05070 */
[----:B------:R-:W-:-:S13]  /*11a0*/  ISETP.NE.AND.EX P0, PT, R5, RZ, PT, P0 ;  /* 0x000000ff0500720c */ /* 0x000fda0003f05300 */
[----:B------:R-:W-:Y:S05]  /*11b0*/  @!P0 BRA `(.L_x_15) ;  /* 0x0000000000088947 */ /* 0x000fea0003800000 */
[----:B------:R0:W5:Y:S01]  /*11c0*/  LD.E R90, desc[UR38][R4.64] ;  /* 0x00000026045a7980 */ /* 0x000162000c101900 */
[----:B------:R-:W-:Y:S05]  /*11d0*/  BRA `(.L_x_16) ;  /* 0x0000000000247947 */ /* 0x000fea0003800000 */
.L_x_15:
[----:B------:R-:W-:Y:S02]  /*11e0*/  ULDC.64 UR4, c[0x0][0x590] ;  /* 0x0001640000047ab9 */ /* 0x000fe40000000a00 */
[----:B------:R-:W-:-:S04]  /*11f0*/  ISETP.NE.U32.AND P0, PT, RZ, UR4, PT ;  /* 0x00000004ff007c0c */ /* 0x000fc8000bf05070 */
[----:B------:R-:W-:-:S13]  /*1200*/  ISETP.NE.AND.EX P0, PT, RZ, UR5, PT, P0 ;  /* 0x00000005ff007c0c */ /* 0x000fda000bf05300 */
[----:B------:R-:W-:Y:S05]  /*1210*/  @!P0 BRA `(.L_x_17) ;  /* 0x00000000000c8947 */ /* 0x000fea0003800000 */
[----:B------:R-:W2:Y:S02]  /*1220*/  LDC.64 R90, c[0x0][0x590] ;  /* 0x00016400ff5a7b82 */ /* 0x000ea40000000a00 */
[----:B--2---:R2:W5:Y:S01]  /*1230*/  LDG.E R90, desc[UR38][R90.64] ;  /* 0x000000265a5a7981 */ /* 0x004562000c1e1900 */
[----:B------:R-:W-:Y:S05]  /*1240*/  BRA `(.L_x_16) ;  /* 0x0000000000087947 */ /* 0x000fea0003800000 */
.L_x_17:
[----:B------:R-:W-:Y:S02]  /*1250*/  ULDC UR4, c[0x0][0x584] ;  /* 0x0001610000047ab9 */ /* 0x000fe40000000800 */
[----:B------:R-:W-:-:S07]  /*1260*/  IMAD.U32 R90, RZ, RZ, UR4 ;  /* 0x00000004ff5a7e24 */ /* 0x000fce000f8e00ff */
.L_x_16:
[----:B------:R-:W-:-:S13]  /*1270*/  LOP3.LUT P0, RZ, R3, 0xff, RZ, 0xc0, !PT ;  /* 0x000000ff03ff7812 */ /* 0x000fda000780c0ff */
[----:B------:R-:W-:Y:S05]  /*1280*/  @!P0 EXIT ;  /* 0x000000000000894d */ /* 0x000fea0003800000 */
[----:B------:R-:W3:Y:S01]  /*1290*/  LDC R92, c[0x0][0x658] ;  /* 0x00019600ff5c7b82 */ /* 0x000ee20000000800 */
[----:B------:R-:W-:Y:S01]  /*12a0*/  ULDC.64 UR6, c[0x0][0x288] ;  /* 0x0000a20000067ab9 */ /* 0x000fe20000000a00 */
[----:B------:R-:W-:Y:S01]  /*12b0*/  LOP3.LUT R6, R6, 0x1, RZ, 0xc0, !PT ;  /* 0x0000000106067812 */ /* 0x000fe200078ec0ff */
[----:B------:R-:W-:Y:S01]  /*12c0*/  UIADD3 UR4, UR7, 0x3f, URZ ;  /* 0x0000003f07047890 */ /* 0x000fe2000fffe03f */
[----:B------:R-:W-:Y:S01]  /*12d0*/  SHF.R.U32.HI R3, RZ, 0x2, R93 ;  /* 0x00000002ff037819 */ /* 0x000fe2000001165d */
[----:B01----:R-:W-:Y:S01]  /*12e0*/  IMAD.MOV.U32 R5, RZ, RZ, -0x1 ;  /* 0xffffffffff057424 */ /* 0x003fe200078e00ff */
[----:B------:R-:W-:Y:S01]  /*12f0*/  SHF.R.U32.HI R0, RZ, 0x1, R0 ;  /* 0x00000001ff007819 */ /* 0x000fe20000011600 */
[----:B------:R-:W-:Y:S01]  /*1300*/  USHF.R.S32.HI UR5, URZ, 0x1f, UR4 ;  /* 0x0000001f3f057899 */ /* 0x000fe20008011404 */
[----:B------:R-:W-:Y:S01]  /*1310*/  IMAD.SHL.U32 R22, R6, 0x40, RZ ;  /* 0x0000004006167824 */ /* 0x000fe200078e00ff */
[----:B------:R-:W-:Y:S01]  /*1320*/  LOP3.LUT R3, R3, 0x7, RZ, 0xc0, !PT ;  /* 0x0000000703037812 */ /* 0x000fe200078ec0ff */
[----:B------:R-:W-:Y:S01]  /*1330*/  IMAD.MOV.U32 R7, RZ, RZ, 0x1 ;  /* 0x00000001ff077424 */ /* 0x000fe200078e00ff */
[----:B------:R-:W-:Y:S01]  /*1340*/  ULEA.HI UR5, UR5, UR4, URZ, 0x6 ;  /* 0x0000000405057291 */ /* 0x000fe2000f8f303f */
[----:B------:R-:W-:Y:S01]  /*1350*/  LOP3.LUT R0, R0, 0x30, RZ, 0xc0, !PT ;  /* 0x0000003000007812 */ /* 0x000fe200078ec0ff */
[----:B------:R-:W-:Y:S01]  /*1360*/  IMAD.U32 R4, RZ, RZ, UR6 ;  /* 0x00000006ff047e24 */ /* 0x000fe2000f8e00ff */
[--C-:B------:R-:W-:Y:S01]  /*1370*/  LOP3.LUT R22, R22, 0x40, R3.reuse, 0xe2, !PT ;  /* 0x0000004016167812 */ /* 0x100fe200078ee203 */
[----:B------:R-:W-:Y:S01]  /*1380*/  USHF.R.S32.HI UR43, URZ, 0x6, UR5 ;  /* 0x000000063f2b7899 */ /* 0x000fe20008011405 */
[-C--:B------:R-:W-:Y:S01]  /*1390*/  IADD3 R3, RZ, -R0.reuse, -R3 ;  /* 0x80000000ff037210 */ /* 0x080fe20007ffe803 */
[----:B------:R-:W-:Y:S01]  /*13a0*/  ULDC UR4, c[0x0][0x284] ;  /* 0x0000a10000047ab9 */ /* 0x000fe20000000800 */
[C---:B--2---:R-:W-:Y:S01]  /*13b0*/  LOP3.LUT R91, R93.reuse, 0x3, RZ, 0xc0, !PT ;  /* 0x000000035d5b7812 */ /* 0x044fe200078ec0ff */
[----:B------:R-:W-:Y:S01]  /*13c0*/  UISETP.LT.AND UP0, UPT, UR43, 0x1, UPT ;  /* 0x000000012b00788c */ /* 0x000fe2000bf01270 */
[----:B------:R-:W-:Y:S01]  /*13d0*/  LOP3.LUT R94, R93, 0x80, RZ, 0xc0, !PT ;  /* 0x000000805d5e7812 */ /* 0x000fe200078ec0ff */
[----:B------:R-:W-:Y:S01]  /*13e0*/  IMAD R3, R6, -0x40, R3 ;  /* 0xffffffc006037824 */ /* 0x000fe200078e0203 */
[----:B------:R-:W-:Y:S01]  /*13f0*/  LOP3.LUT R22, R22, R0, RZ, 0xfc, !PT ;  /* 0x0000000016167212 */ /* 0x000fe200078efcff */
[----:B------:R-:W-:Y:S01]  /*1400*/  USEL UR44, UR43, 0x1, UP0 ;  /* 0x000000012b2c7887 */ /* 0x000fe20008000000 */
[-C--:B---3--:R-:W-:Y:S01]  /*1410*/  SHF.L.U32 R5, R5, R92.reuse, RZ ;  /* 0x0000005c05057219 */ /* 0x088fe200000006ff */
[----:B------:R-:W-:Y:S01]  /*1420*/  IMAD R91, R91, -0x2, R4 ;  /* 0xfffffffe5b5b7824 */ /* 0x000fe200078e0204 */
[----:B------:R-:W-:Y:S01]  /*1430*/  SHF.L.U32 R92, R7, R92, RZ ;  /* 0x0000005c075c7219 */ /* 0x000fe200000006ff */
[----:B------:R-:W-:Y:S01]  /*1440*/  IMAD.SHL.U32 R93, R93, 0x2, RZ ;  /* 0x000000025d5d7824 */ /* 0x000fe200078e00ff */
[----:B------:R-:W-:Y:S01]  /*1450*/  SHF.R.U32.HI R94, RZ, 0x7, R94 ;  /* 0x00000007ff5e7819 */ /* 0x000fe2000001165e */
[----:B------:R-:W-:Y:S01]  /*1460*/  VIADD R96, R3, UR4 ;  /* 0x0000000403607c36 */ /* 0x000fe20008000000 */
[----:B------:R-:W-:Y:S01]  /*1470*/  LOP3.LUT R95, RZ, R5, RZ, 0x33, !PT ;  /* 0x00000005ff5f7212 */ /* 0x000fe200078e33ff */
[----:B------:R-:W-:Y:S01]  /*1480*/  IMAD.MOV.U32 R23, RZ, RZ, RZ ;  /* 0x000000ffff177224 */ /* 0x000fe200078e00ff */
[----:B------:R-:W-:Y:S01]  /*1490*/  UIADD3 UR44, UR43, -UR44, URZ ;  /* 0x8000002c2b2c7290 */ /* 0x000fe2000fffe03f */
[----:B------:R-:W-:Y:S01]  /*14a0*/  UMOV UR40, URZ ;  /* 0x0000003f00287c82 */ /* 0x000fe20008000000 */
[----:B------:R-:W-:-:S10]  /*14b0*/  UMOV UR41, URZ ;  /* 0x0000003f00297c82 */ /* 0x000fd40008000000 */
.L_x_167:
[----:B0-----:R-:W0:Y:S01]  /*14c0*/  SHFL.IDX PT, R0, R94, RZ, 0x1f ;  /* 0x00001fff5e007589 */ /* 0x001e2200000e0000 */
[----:B-1----:R-:W1:Y:S01]  /*14d0*/  S2UR UR7, SR_CgaCtaId ;  /* 0x00000000000779c3 */ /* 0x002e620000008800 */
[----:B------:R-:W-:Y:S01]  /*14e0*/  UMOV UR6, 0x400 ;  /* 0x0000040000067882 */ /* 0x000fe20000000000 */
[----:B0-----:R-:W-:Y:S01]  /*14f0*/  R2UR UR4, R0 ;  /* 0x00000000000472ca */ /* 0x001fe200000e0000 */
[----:B-1----:R-:W-:-:S12]  /*1500*/  ULEA UR6, UR7, UR6, 0x18 ;  /* 0x0000000607067291 */ /* 0x002fd8000f8ec03f */
[----:B------:R-:W-:-:S04]  /*1510*/  ULEA.HI UR5, UR4, UR4, URZ, 0x1 ;  /* 0x0000000404057291 */ /* 0x000fc8000f8f083f */
[----:B------:R-:W-:-:S04]  /*1520*/  ULOP3.LUT UR5, UR5, 0xffffe, URZ, 0xc0, !UPT ;  /* 0x000ffffe05057892 */ /* 0x000fc8000f8ec03f */
[----:B------:R-:W-:-:S03]  /*1530*/  UIADD3 UR5, UR4, -UR5, URZ ;  /* 0x8000000504057290 */ /* 0x000fc6000fffe03f */
[----:B------:R-:W-:Y:S01]  /*1540*/  ULDC UR4, c[0x0][0x28c] ;  /* 0x0000a30000047ab9 */ /* 0x000fe20000000800 */
[----:B------:R-:W-:Y:S01]  /*1550*/  ULEA UR5, UR5, UR6, 0xc ;  /* 0x0000000605057291 */ /* 0x000fe2000f8e603f */
[----:B------:R-:W-:-:S03]  /*1560*/  ISETP.LT.AND P0, PT, RZ, UR4, PT ;  /* 0x00000004ff007c0c */ /* 0x000fc6000bf01270 */
[----:B------:R-:W-:-:S04]  /*1570*/  UIADD3 UR5, UR5, 0x180, URZ ;  /* 0x0000018005057890 */ /* 0x000fc8000fffe03f */
[----:B------:R-:W-:-:S04]  /*1580*/  USHF.R.U32.HI UR5, URZ, 0x4, UR5 ;  /* 0x000000043f057899 */ /* 0x000fc80008011605 */
[----:B------:R-:W-:-:S04]  /*1590*/  ULOP3.LUT UR5, UR5, 0x3fff, URZ, 0xc0, !UPT ;  /* 0x00003fff05057892 */ /* 0x000fc8000f8ec03f */
[----:B------:R-:W-:Y:S01]  /*15a0*/  ULOP3.LUT UR45, UR5, 0x10000, URZ, 0xfc, !UPT ;  /* 0x00010000052d7892 */ /* 0x000fe2000f8efc3f */
[----:B--2-4-:R-:W-:Y:S11]  /*15b0*/  @P0 BRA `(.L_x_18) ;  /* 0x0000000000400947 */ /* 0x014ff60003800000 */
[----:B------:R-:W-:Y:S01]  /*15c0*/  MOV R0, 0x0 ;  /* 0x0000000000007802 */ /* 0x000fe20000000f00 */
[----:B------:R-:W-:Y:S01]  /*15d0*/  ULDC.64 UR4, c[0x4][0x68] ;  /* 0x01001a0000047ab9 */ /* 0x000fe20000000a00 */
[----:B------:R-:W-:Y:S01]  /*15e0*/  ULDC.64 UR6, c[0x4][0x8] ;  /* 0x0100020000067ab9 */ /* 0x000fe20000000a00 */
[----:B------:R-:W-:Y:S01]  /*15f0*/  IMAD.U32 R4, RZ, RZ, UR4 ;  /* 0x00000004ff047e24 */ /* 0x000fe2000f8e00ff */
[----:B------:R0:W1:Y:S01]  /*1600*/  LDC.64 R14, c[0x4][R0] ;  /* 0x01000000000e7b82 */ /* 0x0000620000000a00 */
[----:B------:R-:W-:Y:S01]  /*1610*/  IMAD.U32 R5, RZ, RZ, UR5 ;  /* 0x00000005ff057e24 */ /* 0x000fe2000f8e00ff */
[----:B------:R-:W-:Y:S01]  /*1620*/  ULDC.64 UR4, c[0x4][0x70] ;  /* 0x01001c0000047ab9 */ /* 0x000fe20000000a00 */
[----:B------:R-:W-:Y:S02]  /*1630*/  IMAD.U32 R10, RZ, RZ, UR6 ;  /* 0x00000006ff0a7e24 */ /* 0x000fe4000f8e00ff */
[----:B------:R-:W-:Y:S02]  /*1640*/  IMAD.U32 R6, RZ, RZ, UR4 ;  /* 0x00000004ff067e24 */ /* 0x000fe4000f8e00ff */
[----:B------:R-:W-:-:S02]  /*1650*/  IMAD.U32 R7, RZ, RZ, UR5 ;  /* 0x00000005ff077e24 */ /* 0x000fc4000f8e00ff */
[----:B------:R-:W-:Y:S02]  /*1660*/  IMAD.U32 R11, RZ, RZ, UR7 ;  /* 0x00000007ff0b7e24 */ /* 0x000fe4000f8e00ff */
[----:B------:R-:W-:Y:S02]  /*1670*/  IMAD.MOV.U32 R8, RZ, RZ, 0x1e1 ;  /* 0x000001e1ff087424 */ /* 0x000fe400078e00ff */
[----:B------:R-:W-:Y:S02]  /*1680*/  IMAD.MOV.U32 R12, RZ, RZ, 0x1 ;  /* 0x00000001ff0c7424 */ /* 0x000fe400078e00ff */
[----:B0-----:R-:W-:-:S07]  /*1690*/  IMAD.MOV.U32 R13, RZ, RZ, RZ ;  /* 0x000000ffff0d7224 */ /* 0x001fce00078e00ff */
[----:B------:R-:W-:-:S07]  /*16a0*/  LEPC R20, `(.L_x_18) ;  /* 0x000000001014794e */ /* 0x000fce0000000000 */
[----:B-1---5:R-:W-:Y:S05]  /*16b0*/  CALL.ABS.NOINC R14 ;  /* 0x000000000e007343 */ /* 0x022fea0003c00000 */
.L_x_18:
[----:B------:R-:W-:-:S04]  /*16c0*/  LOP3.LUT R0, R18, 0x1, RZ, 0xfc, !PT ;  /* 0x0000000112007812 */ /* 0x000fc800078efcff */
[----:B------:R-:W-:-:S13]  /*16d0*/  ISETP.NE.AND P0, PT, R0, 0x3, PT ;  /* 0x000000030000780c */ /* 0x000fda0003f05270 */
[----:B------:R-:W-:Y:S05]  /*16e0*/  @!P0 BRA `(.L_x_19) ;  /* 0x0000000000048947 */ /* 0x000fea0003800000 */
[----:B------:R-:W-:Y:S01]  /*16f0*/  BPT.TRAP 0x1 ;  /* 0x000000040000795c */ /* 0x000fe20000300000 */
.L_x_19:
[----:B------:R-:W0:Y:S01]  /*1700*/  S2UR UR5, SR_CgaCtaId ;  /* 0x00000000000579c3 */ /* 0x000e220000008800 */
[----:B------:R-:W-:Y:S01]  /*1710*/  UMOV UR4, 0x400 ;  /* 0x0000040000047882 */ /* 0x000fe20000000000 */
[----:B------:R-:W-:Y:S02]  /*1720*/  IMAD.U32 R0, RZ, RZ, UR40 ;  /* 0x00000028ff007e24 */ /* 0x000fe4000f8e00ff */
[----:B------:R-:W-:-:S03]  /*1730*/  IMAD.U32 R3, RZ, RZ, UR41 ;  /* 0x00000029ff037e24 */ /* 0x000fc6000f8e00ff */
[----:B------:R-:W-:Y:S01]  /*1740*/  SHF.L.U32 R0, R0, 0x1f, RZ ;  /* 0x0000001f00007819 */ /* 0x000fe200000006ff */
[----:B0-----:R-:W-:-:S06]  /*1750*/  ULEA UR4, UR5, UR4, 0x18 ;  /* 0x0000000405047291 */ /* 0x001fcc000f8ec03f */
[----:B------:R-:W-:-:S04]  /*1760*/  IMAD.U32 R6, RZ, RZ, UR4 ;  /* 0x00000004ff067e24 */ /* 0x000fc8000f8e00ff */
[----:B------:R-:W-:-:S04]  /*1770*/  IMAD R3, R3, 0x8, R6 ;  /* 0x0000000803037824 */ /* 0x000fc800078e0206 */
[----:B------:R0:W1:Y:S01]  /*1780*/  SYNCS.PHASECHK.TRANS64.TRYWAIT P1, [R3+URZ], R0 ;  /* 0x00000000030075a7 */ /* 0x000062000802017f */
[----:B------:R-:W-:Y:S05]  /*1790*/  @!P0 BRA `(.L_x_20) ;  /* 0x0000000000048947 */ /* 0x000fea0003800000 */
[----:B------:R-:W-:Y:S01]  /*17a0*/  BPT.TRAP 0x1 ;  /* 0x000000040000795c */ /* 0x000fe20000300000 */
.L_x_20:
[----:B------:R-:W-:-:S05]  /*17b0*/  IMAD.U32 R4, RZ, RZ, UR44 ;  /* 0x0000002cff047e24 */ /* 0x000fca000f8e00ff */
[----:B------:R-:W-:Y:S01]  /*17c0*/  ISETP.GE.AND P2, PT, R4, 0x1, PT ;  /* 0x000000010400780c */ /* 0x000fe20003f46270 */
[----:B-1----:R-:W-:-:S12]  /*17d0*/  @P1 BRA `(.L_x_21) ;  /* 0x0000000000081947 */ /* 0x002fd80003800000 */
[----:B------:R-:W1:Y:S02]  /*17e0*/  SYNCS.PHASECHK.TRANS64.TRYWAIT P1, [R3+URZ], R0 ;  /* 0x00000000030075a7 */ /* 0x000e64000802017f */
[----:B-1----:R-:W-:Y:S05]  /*17f0*/  @!P1 BRA `(.L_x_22) ;  /* 0x0000005c00389947 */ /* 0x002fea0003800000 */
.L_x_21:
[----:B------:R-:W-:Y:S05]  /*1800*/  WARPSYNC.ALL ;  /* 0x0000000000007948 */ /* 0x000fea0003800000 */
[----:B------:R-:W-:Y:S01]  /*1810*/  R2UR UR4, R6 ;  /* 0x00000000060472ca */ /* 0x000fe200000e0000 */
[----:B------:R-:W-:Y:S01]  /*1820*/  ULEA UR6, UR41, UR45, 0xa ;  /* 0x0000002d29067291 */ /* 0x000fe2000f8e503f */
[----:B------:R-:W-:Y:S01]  /*1830*/  WARPGROUP.ARRIVE ;  /* 0x00000000000079c5 */ /* 0x000fe20000000000 */
[----:B------:R-:W-:Y:S01]  /*1840*/  UMOV UR9, 0x80000020 ;  /* 0x8000002000097882 */ /* 0x000fe20000000000 */
[----:B------:R-:W-:Y:S01]  /*1850*/  UMOV UR11, 0x80000020 ;  /* 0x80000020000b7882 */ /* 0x000fe20000000000 */
[----:B------:R-:W-:-:S03]  /*1860*/  UIADD3 UR7, UR6, 0x200, URZ ;  /* 0x0000020006077890 */ /* 0x000fc6000fffe03f */
[----:B------:R-:W-:-:S05]  /*1870*/  UMOV UR8, UR6 ;  /* 0x0000000600087c82 */ /* 0x000fca0008000000 */
[----:B------:R-:W-:-:S04]  /*1880*/  UIADD3 UR4, UR4, 0x2c180, URZ ;  /* 0x0002c18004047890 */ /* 0x000fc8000fffe03f */
[----:B------:R-:W-:-:S04]  /*1890*/  USHF.R.U32.HI UR4, URZ, 0x4, UR4 ;  /* 0x000000043f047899 */ /* 0x000fc80008011604 */
[----:B------:R-:W-:-:S04]  /*18a0*/  ULOP3.LUT UR4, UR4, 0x3fff, URZ, 0xc0, !UPT ;  /* 0x00003fff04047892 */ /* 0x000fc8000f8ec03f */
[----:B------:R-:W-:-:S04]  /*18b0*/  ULOP3.LUT UR4, UR4, 0x10000, URZ, 0xfc, !UPT ;  /* 0x0001000004047892 */ /* 0x000fc8000f8efc3f */
[----:B------:R-:W-:-:S07]  /*18c0*/  ULEA UR5, UR41, UR4, 0x8 ;  /* 0x0000000429057291 */ /* 0x000fce000f8e403f */
[----:B------:R-:W-:Y:S02]  /*18d0*/  UMOV UR10, UR5 ;  /* 0x00000005000a7c82 */ /* 0x000fe40008000000 */
[----:B------:R-:W-:Y:S01]  /*18e0*/  IGMMA.64x64x32.S8.S8 R56, gdesc[UR8], RZ, !UPT, gsb0 ;  /* 0x01e00000083879f1 */ /* 0x000fe2000c0410ff */
[----:B------:R-:W-:Y:S01]  /*18f0*/  UMOV UR8, UR7 ;  /* 0x0000000700087c82 */ /* 0x000fe20008000000 */
[----:B------:R-:W-:Y:S01]  /*1900*/  UMOV UR9, 0x80000020 ;  /* 0x8000002000097882 */ /* 0x000fe20000000000 */
[----:B------:R-:W-:Y:S02]  /*1910*/  WARPGROUP.DEPBAR.LE gsb0, 0x0 ;  /* 0x00008000000079c5 */ /* 0x000fe40000010000 */
[----:B------:R-:W-:-:S06]  /*1920*/  WARPGROUP.ARRIVE ;  /* 0x00000000000079c5 */ /* 0x000fcc0000000000 */
[----:B------:R-:W-:Y:S01]  /*1930*/  IGMMA.64x64x32.S8.S8 R24, gdesc[UR8], RZ, !UPT, gsb0 ;  /* 0x01e00000081879f1 */ /* 0x000fe2000c0410ff */
[----:B------:R-:W-:Y:S02]  /*1940*/  UIADD3 UR8, UR6, 0x2, URZ ;  /* 0x0000000206087890 */ /* 0x000fe4000fffe03f */
[----:B------:R-:W-:Y:S01]  /*1950*/  UIADD3 UR10, UR5, 0x2, URZ ;  /* 0x00000002050a7890 */ /* 0x000fe2000fffe03f */
[----:B------:R-:W-:Y:S01]  /*1960*/  UMOV UR9, 0x80000020 ;  /* 0x8000002000097882 */ /* 0x000fe20000000000 */
[----:B------:R-:W-:Y:S01]  /*1970*/  UMOV UR11, 0x80000020 ;  /* 0x80000020000b7882 */ /* 0x000fe20000000000 */
[----:B------:R-:W-:Y:S01]  /*1980*/  UIADD3 UR6, UR6, 0x202, URZ ;  /* 0x0000020206067890 */ /* 0x000fe2000fffe03f */
[----:B------:R-:W-:Y:S02]  /*1990*/  WARPGROUP.DEPBAR.LE gsb0, 0x0 ;  /* 0x00008000000079c5 */ /* 0x000fe40000010000 */
[----:B------:R-:W-:-:S06]  /*19a0*/  WARPGROUP.ARRIVE ;  /* 0x00000000000079c5 */ /* 0x000fcc0000000000 */
[----:B------:R-:W-:Y:S01]  /*19b0*/  IGMMA.64x64x32.S8.S8 R56, gdesc[UR8], R56, gsb0 ;  /* 0x01e00000083879f1 */ /* 0x000fe20008041038 */
[----:B------:R-:W-:Y:S01]  /*19c0*/  UMOV UR8, UR6 ;  /* 0x0000000600087c82 */ /* 0x000fe20008000000 */
[----:B------:R-:W-:Y:S01]  /*19d0*/  UMOV UR9, 0x80000020 ;  /* 0x8000002000097882 */ /* 0x000fe20000000000 */
[----:B------:R-:W-:Y:S02]  /*19e0*/  WARPGROUP.DEPBAR.LE gsb0, 0x0 ;  /* 0x00008000000079c5 */ /* 0x000fe40000010000 */
[----:B------:R-:W-:-:S06]  /*19f0*/  WARPGROUP.ARRIVE ;  /* 0x00000000000079c5 */ /* 0x000fcc0000000000 */
[----:B------:R-:W-:Y:S03]  /*1a00*/  IGMMA.64x64x32.S8.S8 R24, gdesc[UR8], R24, gsb0 ;  /* 0x01e00000081879f1 */ /* 0x000fe60008041018 */
[----:B------:R-:W-:Y:S02]  /*1a10*/  WARPGROUP.DEPBAR.LE gsb0, 0x0 ;  /* 0x00008000000079c5 */ /* 0x000fe40000010000 */
[----:B------:R-:W-:Y:S05]  /*1a20*/  @!P2 BRA `(.L_x_23) ;  /* 0x000000040020a947 */ /* 0x000fea0003800000 */
[----:B------:R-:W-:Y:S01]  /*1a30*/  UIADD3 UR5, UR41, 0x1, URZ ;  /* 0x0000000129057890 */ /* 0x000fe2000fffe03f */
[----:B01----:R-:W-:Y:S02]  /*1a40*/  IMAD.U32 R0, RZ, RZ, UR44 ;  /* 0x0000002cff007e24 */ /* 0x003fe4000f8e00ff */
[----:B------:R-:W-:Y:S01]  /*1a50*/  IMAD.U32 R3, RZ, RZ, UR41 ;  /* 0x00000029ff037e24 */ /* 0x000fe2000f8e00ff */
[----:B------:R-:W-:-:S04]  /*1a60*/  UISETP.NE.AND UP0, UPT, UR5, 0xb, UPT ;  /* 0x0000000b0500788c */ /* 0x000fc8000bf05270 */
[----:B------:R-:W-:Y:S02]  /*1a70*/  USEL UR6, URZ, 0x1, UP0 ;  /* 0x000000013f067887 */ /* 0x000fe40008000000 */
[----:B------:R-:W-:Y:S02]  /*1a80*/  USEL UR5, UR5, URZ, UP0 ;  /* 0x0000003f05057287 */ /* 0x000fe40008000000 */
[----:B------:R-:W-:-:S06]  /*1a90*/  ULOP3.LUT UR6, UR40, UR6, URZ, 0x3c, !UPT ;  /* 0x0000000628067292 */ /* 0x000fcc000f8e3c3f */
[----:B------:R-:W-:-:S07]  /*1aa0*/  IMAD.U32 R7, RZ, RZ, UR6 ;  /* 0x00000006ff077e24 */ /* 0x000fce000f8e00ff */
.L_x_30:
[----:B------:R-:W-:Y:S05]  /*1ab0*/  @!P0 BRA `(.L_x_24) ;  /* 0x0000000000048947 */ /* 0x000fea0003800000 */
[----:B------:R-:W-:Y:S01]  /*1ac0*/  BPT.TRAP 0x1 ;  /* 0x000000040000795c */ /* 0x000fe20000300000 */
.L_x_24:
[----:B------:R-:W0:Y:S01]  /*1ad0*/  S2UR UR7, SR_CgaCtaId ;  /* 0x00000000000779c3 */ /* 0x000e220000008800 */
[----:B------:R-:W-:Y:S01]  /*1ae0*/  UMOV UR6, 0x400 ;  /* 0x0000040000067882 */ /* 0x000fe20000000000 */
[----:B------:R-:W-:Y:S01]  /*1af0*/  IMAD.U32 R5, RZ, RZ, UR5 ;  /* 0x00000005ff057e24 */ /* 0x000fe2000f8e00ff */
[----:B------:R-:W-:Y:S01]  /*1b00*/  SHF.L.U32 R4, R7, 0x1f, RZ ;  /* 0x0000001f07047819 */ /* 0x000fe200000006ff */
[----:B0-----:R-:W-:-:S06]  /*1b10*/  ULEA UR6, UR7, UR6, 0x18 ;  /* 0x0000000607067291 */ /* 0x001fcc000f8ec03f */
[----:B------:R-:W-:-:S04]  /*1b20*/  IMAD.U32 R6, RZ, RZ, UR6 ;  /* 0x00000006ff067e24 */ /* 0x000fc8000f8e00ff */
[----:B------:R-:W-:-:S04]  /*1b30*/  IMAD R5, R5, 0x8, R6 ;  /* 0x0000000805057824 */ /* 0x000fc800078e0206 */
[----:B------:R0:W1:Y:S01]  /*1b40*/  SYNCS.PHASECHK.TRANS64.TRYWAIT P1, [R5+URZ], R4 ;  /* 0x00000004050075a7 */ /* 0x000062000802017f */
[----:B------:R-:W-:Y:S05]  /*1b50*/  @!P0 BRA `(.L_x_25) ;  /* 0x0000000000048947 */ /* 0x000fea0003800000 */
[----:B------:R-:W-:Y:S01]  /*1b60*/  BPT.TRAP 0x1 ;  /* 0x000000040000795c */ /* 0x000fe20000300000 */
.L_x_25:
[----:B-1----:R-:W-:Y:S05]  /*1b70*/  @P1 BRA `(.L_x_26) ;  /* 0x0000000000081947 */ /* 0x002fea0003800000 */
[----:B------:R-:W1:Y:S02]  /*1b80*/  SYNCS.PHASECHK.TRANS64.TRYWAIT P1, [R5+URZ], R4 ;  /* 0x00000004050075a7 */ /* 0x000e64000802017f */
[----:B-1----:R-:W-:Y:S05]  /*1b90*/  @!P1 BRA `(.L_x_27) ;  /* 0x0000005800649947 */ /* 0x002fea0003800000 */
.L_x_26:
[----:B------:R-:W-:Y:S01]  /*1ba0*/  ULEA UR6, UR5, UR4, 0x8 ;  /* 0x0000000405067291 */ /* 0x000fe2000f8e403f */
[----:B------:R-:W-:Y:S01]  /*1bb0*/  WARPGROUP.ARRIVE ;  /* 0x00000000000079c5 */ /* 0x000fe20000000000 */
[----:B------:R-:W-:Y:S01]  /*1bc0*/  ULEA UR7, UR5, UR45, 0xa ;  /* 0x0000002d05077291 */ /* 0x000fe2000f8e503f */
[----:B------:R-:W-:Y:S01]  /*1bd0*/  UMOV UR11, 0x80000020 ;  /* 0x80000020000b7882 */ /* 0x000fe20000000000 */
[----:B------:R-:W-:Y:S02]  /*1be0*/  UMOV UR9, 0x80000020 ;  /* 0x8000002000097882 */ /* 0x000fe40000000000 */
[----:B------:R-:W-:Y:S01]  /*1bf0*/  UIADD3 UR12, UR7, 0x200, URZ ;  /* 0x00000200070c7890 */ /* 0x000fe2000fffe03f */
[----:B------:R-:W-:Y:S02]  /*1c00*/  UMOV UR10, UR6 ;  /* 0x00000006000a7c82 */ /* 0x000fe40008000000 */
[----:B------:R-:W-:Y:S02]  /*1c10*/  UMOV UR8, UR7 ;  /* 0x0000000700087c82 */ /* 0x000fe40008000000 */
[----:B------:R-:W-:Y:S01]  /*1c20*/  IGMMA.64x64x32.S8.S8 R56, gdesc[UR8], R56, gsb0 ;  /* 0x01e00000083879f1 */ /* 0x000fe20008041038 */
[----:B------:R-:W-:Y:S01]  /*1c30*/  UMOV UR9, 0x80000020 ;  /* 0x8000002000097882 */ /* 0x000fe20000000000 */
[----:B------:R-:W-:Y:S01]  /*1c40*/  UMOV UR8, UR12 ;  /* 0x0000000c00087c82 */ /* 0x000fe20008000000 */
[----:B------:R-:W-:-:S02]  /*1c50*/  WARPGROUP.DEPBAR.LE gsb0, 0x0 ;  /* 0x00008000000079c5 */ /* 0x000fc40000010000 */
[----:B------:R-:W-:-:S06]  /*1c60*/  WARPGROUP.ARRIVE ;  /* 0x00000000000079c5 */ /* 0x000fcc0000000000 */
[----:B------:R-:W-:Y:S01]  /*1c70*/  IGMMA.64x64x32.S8.S8 R24, gdesc[UR8], R24, gsb0 ;  /* 0x01e00000081879f1 */ /* 0x000fe20008041018 */
        /* <DEDUP_REMOVED lines=15> */
[----:B------:R-:W-:Y:S01]  /*1d70*/  BPT.TRAP 0x1 ;  /* 0x000000040000795c */ /* 0x000fe20000300000 */
.L_x_28:
[----:B------:R-:W-:-:S13]  /*1d80*/  ISETP.NE.AND P1, PT, R109, RZ, PT ;  /* 0x000000ff6d00720c */ /* 0x000fda0003f25270 */
[----:B01----:R-:W-:-:S04]  /*1d90*/  @P1 IMAD R4, R3, 0x8, R6 ;  /* 0x0000000803041824 */ /* 0x003fc800078e0206 */
[----:B------:R-:W-:-:S05]  /*1da0*/  @P1 VIADD R4, R4, 0x58 ;  /* 0x0000005804041836 */ /* 0x000fca0000000000 */
[----:B------:R-:W-:-:S04]  /*1db0*/  @P1 PRMT R4, R19, 0x654, R4 ;  /* 0x0000065413041816 */ /* 0x000fc80000000004 */
[----:B------:R0:W-:Y:S01]  /*1dc0*/  @P1 SYNCS.ARRIVE.TRANS64.RED.A1T0 RZ, [R4+URZ], RZ ;  /* 0x000000ff04ff19a7 */ /* 0x0001e2000810043f */
[----:B------:R-:W-:-:S13]  /*1dd0*/  ISETP.GT.U32.AND P1, PT, R18, 0x1, PT ;  /* 0x000000011200780c */ /* 0x000fda0003f24070 */
[----:B0-----:R-:W-:Y:S05]  /*1de0*/  @P1 BRA `(.L_x_29) ;  /* 0x0000000000041947 */ /* 0x001fea0003800000 */
[----:B------:R-:W-:Y:S01]  /*1df0*/  BPT.TRAP 0x1 ;  /* 0x000000040000795c */ /* 0x000fe20000300000 */
.L_x_29:
[----:B------:R-:W-:Y:S01]  /*1e00*/  UIADD3 UR5, UR5, 0x1, URZ ;  /* 0x0000000105057890 */ /* 0x000fe2000fffe03f */
[C---:B------:R-:W-:Y:S01]  /*1e10*/  ISETP.GT.AND P2, PT, R0.reuse, 0x1, PT ;  /* 0x000000010000780c */ /* 0x040fe20003f44270 */
[----:B------:R-:W-:Y:S02]  /*1e20*/  VIADD R3, R3, 0x1 ;  /* 0x0000000103037836 */ /* 0x000fe40000000000 */
[----:B------:R-:W-:Y:S01]  /*1e30*/  UISETP.NE.AND UP0, UPT, UR5, 0xb, UPT ;  /* 0x0000000b0500788c */ /* 0x000fe2000bf05270 */
[----:B------:R-:W-:Y:S02]  /*1e40*/  VIADD R0, R0, 0xffffffff ;  /* 0xffffffff00007836 */ /* 0x000fe40000000000 */
[C---:B------:R-:W-:Y:S01]  /*1e50*/  ISETP.NE.AND P1, PT, R3.reuse, 0xb, PT ;  /* 0x0000000b0300780c */ /* 0x040fe20003f25270 */
[----:B------:R-:W-:Y:S02]  /*1e60*/  USEL UR6, URZ, 0x1, UP0 ;  /* 0x000000013f067887 */ /* 0x000fe40008000000 */
[----:B------:R-:W-:Y:S01]  /*1e70*/  USEL UR5, UR5, URZ, UP0 ;  /* 0x0000003f05057287 */ /* 0x000fe20008000000 */
[----:B------:R-:W-:-:S03]  /*1e80*/  SEL R3, R3, RZ, P1 ;  /* 0x000000ff03037207 */ /* 0x000fc60000800000 */
[----:B------:R-:W-:Y:S01]  /*1e90*/  LOP3.LUT R7, R7, UR6, RZ, 0x3c, !PT ;  /* 0x0000000607077c12 */ /* 0x000fe2000f8e3cff */
[----:B------:R-:W-:Y:S07]  /*1ea0*/  @P2 BRA `(.L_x_30) ;  /* 0xfffffffc00002947 */ /* 0x000fee000383ffff */
.L_x_23:
[----:B01----:R-:W0:Y:S02]  /*1eb0*/  LDC R0, c[0x0][0x28c] ;  /* 0x0000a300ff007b82 */ /* 0x003e240000000800 */
[----:B0-----:R-:W-:-:S13]  /*1ec0*/  ISETP.GE.AND P1, PT, R0, 0x1, PT ;  /* 0x000000010000780c */ /* 0x001fda0003f26270 */
[----:B------:R-:W-:Y:S05]  /*1ed0*/  @!P1 BRA `(.L_x_31) ;  /* 0x0000000000449947 */ /* 0x000fea0003800000 */
[----:B------:R-:W-:Y:S05]  /*1ee0*/  @!P0 BRA `(.L_x_32) ;  /* 0x0000000000048947 */ /* 0x000fea0003800000 */
[----:B------:R-:W-:Y:S01]  /*1ef0*/  BPT.TRAP 0x1 ;  /* 0x000000040000795c */ /* 0x000fe20000300000 */
.L_x_32:
[----:B------:R-:W-:-:S13]  /*1f00*/  ISETP.NE.AND P0, PT, R109, RZ, PT ;  /* 0x000000ff6d00720c */ /* 0x000fda0003f05270 */
[----:B------:R-:W-:-:S05]  /*1f10*/  VOTEU.ANY UP0, P0 ;  /* 0x00000000003f7886 */ /* 0x000fca0000000100 */
[----:B------:R-:W-:-:S06]  /*1f20*/  @UP0 UIADD3 UR4, UR44, UR41, URZ ;  /* 0x000000292c040290 */ /* 0x000fcc000fffe03f */
[----:B------:R-:W-:Y:S02]  /*1f30*/  IMAD.U32 R4, RZ, RZ, UR4 ;  /* 0x00000004ff047e24 */ /* 0x000fe4000f8e00ff */
[----:B------:R-:W-:Y:S02]  /*1f40*/  IMAD.U32 R3, RZ, RZ, UR4 ;  /* 0x00000004ff037e24 */ /* 0x000fe4000f8e00ff */
[----:B------:R-:W-:-:S05]  /*1f50*/  @P0 IMAD.WIDE.U32 R4, R4, -0x45d1745d, RZ ;  /* 0xba2e8ba304040825 */ /* 0x000fca00078e00ff */
[----:B------:R-:W-:-:S05]  /*1f60*/  @P0 SHF.R.U32.HI R0, RZ, 0x3, R5 ;  /* 0x00000003ff000819 */ /* 0x000fca0000011605 */
[----:B------:R-:W-:-:S04]  /*1f70*/  @P0 IMAD R0, R0, -0xb, R3 ;  /* 0xfffffff500000824 */ /* 0x000fc800078e0203 */
[----:B------:R-:W-:-:S04]  /*1f80*/  @P0 IMAD R0, R0, 0x8, R6 ;  /* 0x0000000800000824 */ /* 0x000fc800078e0206 */
[----:B------:R-:W-:-:S05]  /*1f90*/  @P0 VIADD R0, R0, 0x58 ;  /* 0x0000005800000836 */ /* 0x000fca0000000000 */
[----:B------:R-:W-:-:S04]  /*1fa0*/  @P0 PRMT R0, R19, 0x654, R0 ;  /* 0x0000065413000816 */ /* 0x000fc80000000000 */
[----:B------:R0:W-:Y:S01]  /*1fb0*/  @P0 SYNCS.ARRIVE.TRANS64.RED.A1T0 RZ, [R0+URZ], RZ ;  /* 0x000000ff00ff09a7 */ /* 0x0001e2000810043f */
[----:B------:R-:W-:-:S13]  /*1fc0*/  ISETP.GT.U32.AND P0, PT, R18, 0x1, PT ;  /* 0x000000011200780c */ /* 0x000fda0003f04070 */
[----:B0-----:R-:W-:Y:S05]  /*1fd0*/  @P0 BRA `(.L_x_31) ;  /* 0x0000000000040947 */ /* 0x001fea0003800000 */
[----:B------:R-:W-:Y:S01]  /*1fe0*/  BPT.TRAP 0x1 ;  /* 0x000000040000795c */ /* 0x000fe20000300000 */
.L_x_31:
[----:B------:R-:W-:Y:S01]  /*1ff0*/  IMAD.SHL.U32 R98, R98, 0x40, RZ ;  /* 0x0000004062627824 */ /* 0x000fe200078e00ff */
[----:B------:R-:W-:Y:S01]  /*2000*/  UIADD3 UR41, UR43, UR41, URZ ;  /* 0x000000292b297290 */ /* 0x000fe2000fffe03f */
[----:B------:R-:W-:Y:S01]  /*2010*/  IMAD.SHL.U32 R3, R99, 0x100, RZ ;  /* 0x0000010063037824 */ /* 0x000fe200078e00ff */
[----:B------:R-:W-:Y:S01]  /*2020*/  ULDC UR7, c[0x0][0x288] ;  /* 0x0000a20000077ab9 */ /* 0x000fe20000000800 */
[----:B------:R-:W-:Y:S01]  /*2030*/  ULDC UR10, c[0x0][0x284] ;  /* 0x0000a100000a7ab9 */ /* 0x000fe20000000800 */
[----:B------:R-:W-:Y:S01]  /*2040*/  UISETP.GT.U32.AND UP0, UPT, UR41, 0xa, UPT ;  /* 0x0000000a2900788c */ /* 0x000fe2000bf04070 */
[C---:B------:R-:W-:Y:S01]  /*2050*/  ISETP.GE.AND P0, PT, R98.reuse, UR7, PT ;  /* 0x0000000762007c0c */ /* 0x040fe2000bf06270 */
[----:B------:R-:W-:Y:S01]  /*2060*/  UISETP.GE.U32.AND UP1, UPT, UR43, 0xb, UPT ;  /* 0x0000000b2b00788c */ /* 0x000fe2000bf26070 */
[----:B------:R-:W-:Y:S01]  /*2070*/  SHF.R.S32.HI R102, RZ, 0x1f, R88 ;  /* 0x0000001fff667819 */ /* 0x000fe20000011458 */
[----:B------:R-:W-:Y:S01]  /*2080*/  UISETP.LT.U32.AND UP0, UPT, UR43, 0xb, UP0 ;  /* 0x0000000b2b00788c */ /* 0x000fe20008701070 */
[----:B------:R-:W-:Y:S01]  /*2090*/  ISETP.GE.OR P0, PT, R3, UR10, P0 ;  /* 0x0000000a03007c0c */ /* 0x000fe20008706670 */
[----:B------:R-:W-:Y:S01]  /*20a0*/  ULDC.64 UR8, c[0x0][0x5d0] ;  /* 0x0001740000087ab9 */ /* 0x000fe20000000a00 */
[----:B------:R-:W-:Y:S01]  /*20b0*/  LOP3.LUT R100, R98, 0x6, R93, 0xf8, !PT ;  /* 0x0000000662647812 */ /* 0x000fe200078ef85d */
[----:B------:R-:W-:Y:S01]  /*20c0*/  UIMAD.WIDE.U32 UR4, UR41, -0x45d1745d, URZ ;  /* 0xba2e8ba3290478a5 */ /* 0x000fe2000f8e003f */
[----:B------:R-:W-:Y:S01]  /*20d0*/  IMAD R5, R102, UR8, RZ ;  /* 0x0000000866057c24 */ /* 0x000fe2000f8e02ff */
[----:B------:R-:W-:Y:S01]  /*20e0*/  USEL UR6, URZ, 0x1, !UP0 ;  /* 0x000000013f067887 */ /* 0x000fe2000c000000 */
[--C-:B------:R-:W-:Y:S01]  /*20f0*/  SHF.R.S32.HI R101, RZ, 0x1f, R100.reuse ;  /* 0x0000001fff657819 */ /* 0x100fe20000011464 */
[----:B------:R-:W-:Y:S01]  /*2100*/  USHF.R.U32.HI UR4, URZ, 0x3, UR5 ;  /* 0x000000033f047899 */ /* 0x000fe20008011605 */
[C---:B------:R-:W-:Y:S01]  /*2110*/  IMAD R7, R88.reuse, UR9, R5 ;  /* 0x0000000958077c24 */ /* 0x040fe2000f8e0205 */
[----:B------:R-:W-:Y:S01]  /*2120*/  ULOP3.LUT UR40, UR40, UR6, URZ, 0x3c, !UPT ;  /* 0x0000000628287292 */ /* 0x000fe2000f8e3c3f */
[----:B------:R-:W-:Y:S01]  /*2130*/  IMAD.MOV.U32 R0, RZ, RZ, -0x1 ;  /* 0xffffffffff007424 */ /* 0x000fe200078e00ff */
[----:B------:R-:W-:Y:S01]  /*2140*/  UIMAD UR41, UR4, -0xb, UR41 ;  /* 0xfffffff5042978a4 */ /* 0x000fe2000f8e0229 */
[----:B------:R-:W-:Y:S01]  /*2150*/  IMAD.WIDE.U32 R4, R88, UR8, R100 ;  /* 0x0000000858047c25 */ /* 0x000fe2000f8e0064 */
[----:B------:R-:W-:-:S03]  /*2160*/  @UP1 ULOP3.LUT UR40, UR40, 0x1, UR4, 0x78, !UPT ;  /* 0x0000000128281892 */ /* 0x000fc6000f8e7804 */
[----:B------:R-:W-:Y:S01]  /*2170*/  IMAD.IADD R5, R5, 0x1, R7 ;  /* 0x0000000105057824 */ /* 0x000fe200078e0207 */
[----:B------:R-:W-:Y:S08]  /*2180*/  @P0 BRA `(.L_x_33) ;  /* 0x0000003400040947 */ /* 0x000ff00003800000 */
[----:B------:R-:W0:Y:S01]  /*2190*/  LDC.64 R20, c[0x0][0x5c8] ;  /* 0x00017200ff147b82 */ /* 0x000e220000000a00 */
[----:B------:R-:W-:Y:S01]  /*21a0*/  IMAD.WIDE R10, R99, 0x100, R22 ;  /* 0x00000100630a7825 */ /* 0x000fe200078e0216 */
[----:B------:R-:W-:Y:S01]  /*21b0*/  ULDC.64 UR4, c[0x0][0x5c0] ;  /* 0x0001700000047ab9 */ /* 0x000fe20000000a00 */
[----:B------:R-:W-:Y:S02]  /*21c0*/  BSSY B0, `(.L_x_33) ;  /* 0x000033d000007945 */ /* 0x000fe40003800000 */
[----:B------:R-:W-:Y:S02]  /*21d0*/  IMAD.IADD R108, R96, 0x1, -R3 ;  /* 0x00000001606c7824 */ /* 0x000fe400078e0a03 */
[----:B------:R-:W-:Y:S02]  /*21e0*/  IMAD.IADD R3, R91, 0x1, -R98 ;  /* 0x000000015b037824 */ /* 0x000fe400078e0a62 */
[-C--:B0-----:R-:W-:Y:S01]  /*21f0*/  IMAD R6, R11, R20.reuse, RZ ;  /* 0x000000140b067224 */ /* 0x081fe200078e02ff */
[----:B------:R-:W-:Y:S01]  /*2200*/  SHF.L.U64.HI R15, R20, 0x7, R21 ;  /* 0x00000007140f7819 */ /* 0x000fe20000010215 */
[----:B------:R-:W-:-:S04]  /*2210*/  IMAD.WIDE.U32 R4, R10, R20, R4 ;  /* 0x000000140a047225 */ /* 0x000fc800078e0004 */
[----:B------:R-:W-:Y:S01]  /*2220*/  IMAD R7, R10, R21, R6 ;  /* 0x000000150a077224 */ /* 0x000fe200078e0206 */
[----:B------:R-:W-:Y:S01]  /*2230*/  IADD3 R12, P0, R4, UR4, RZ ;  /* 0x00000004040c7c10 */ /* 0x000fe2000ff1e0ff */
[C---:B------:R-:W-:Y:S02]  /*2240*/  IMAD.SHL.U32 R9, R20.reuse, 0x80, RZ ;  /* 0x0000008014097824 */ /* 0x040fe400078e00ff */
[----:B------:R-:W-:Y:S01]  /*2250*/  IMAD.IADD R7, R5, 0x1, R7 ;  /* 0x0000000105077824 */ /* 0x000fe200078e0207 */
[-C--:B------:R-:W-:Y:S02]  /*2260*/  LEA R4, P1, R20, R12.reuse, 0x3 ;  /* 0x0000000c14047211 */ /* 0x080fe400078218ff */
[----:B------:R-:W-:Y:S02]  /*2270*/  IADD3 R6, P2, R9, R12, RZ ;  /* 0x0000000c09067210 */ /* 0x000fe40007f5e0ff */
[----:B------:R-:W-:Y:S02]  /*2280*/  IADD3.X R13, R7, UR5, RZ, P0, !PT ;  /* 0x00000005070d7c10 */ /* 0x000fe400087fe4ff */
[----:B-----5:R-:W-:-:S02]  /*2290*/  ISETP.NE.AND P0, PT, R90, RZ, PT ;  /* 0x000000ff5a00720c */ /* 0x020fc40003f05270 */
[----:B------:R-:W-:Y:S01]  /*22a0*/  LEA.HI.X R5, R20, R13, R21, 0x3, P1 ;  /* 0x0000000d14057211 */ /* 0x000fe200008f1c15 */
[----:B------:R-:W-:Y:S01]  /*22b0*/  IMAD.X R7, R15, 0x1, R13, P2 ;  /* 0x000000010f077824 */ /* 0x000fe200010e060d */
[----:B------:R-:W-:-:S05]  /*22c0*/  IADD3 R8, P1, R9, R4, RZ ;  /* 0x0000000409087210 */ /* 0x000fca0007f3e0ff */
[----:B------:R-:W-:-:S04]  /*22d0*/  IMAD.X R9, R15, 0x1, R5, P1 ;  /* 0x000000010f097824 */ /* 0x000fc800008e0605 */
[----:B------:R-:W-:Y:S05]  /*22e0*/  @!P0 BRA `(.L_x_34) ;  /* 0x0000002400988947 */ /* 0x000fea0003800000 */
[----:B------:R-:W0:Y:S01]  /*22f0*/  LDC.64 R20, c[0x0][0x5b0] ;  /* 0x00016c00ff147b82 */ /* 0x000e220000000a00 */
[----:B------:R-:W-:Y:S01]  /*2300*/  ULDC.64 UR4, c[0x0][0x5b8] ;  /* 0x00016e0000047ab9 */ /* 0x000fe20000000a00 */
[----:B------:R-:W-:Y:S01]  /*2310*/  ISETP.GE.AND P0, PT, R108, 0x1, PT ;  /* 0x000000016c00780c */ /* 0x000fe20003f06270 */
[----:B------:R-:W-:Y:S01]  /*2320*/  IMAD R99, R102, UR4, RZ ;  /* 0x0000000466637c24 */ /* 0x000fe2000f8e02ff */
[----:B------:R-:W-:Y:S01]  /*2330*/  BSSY B1, `(.L_x_35) ;  /* 0x0000010000017945 */ /* 0x000fe20003800000 */
[C---:B------:R-:W-:Y:S01]  /*2340*/  IMAD.WIDE.U32 R100, R88.reuse, UR4, R100 ;  /* 0x0000000458647c25 */ /* 0x040fe2000f8e0064 */
[----:B------:R-:W-:Y:S02]  /*2350*/  ISETP.LT.OR P2, PT, R3, 0x1, !P0 ;  /* 0x000000010300780c */ /* 0x000fe40004741670 */
[----:B------:R-:W1:Y:S01]  /*2360*/  LDC.64 R14, c[0x0][0x5a8] ;  /* 0x00016a00ff0e7b82 */ /* 0x000e620000000a00 */
[----:B------:R-:W-:Y:S02]  /*2370*/  IMAD R99, R88, UR5, R99 ;  /* 0x0000000558637c24 */ /* 0x000fe4000f8e0263 */
[----:B------:R-:W-:-:S02]  /*2380*/  IMAD.MOV.U32 R98, RZ, RZ, R100 ;  /* 0x000000ffff627224 */ /* 0x000fc400078e0064 */
[----:B------:R-:W-:Y:S02]  /*2390*/  IMAD.IADD R99, R101, 0x1, R99 ;  /* 0x0000000165637824 */ /* 0x000fe400078e0263 */
[-C--:B0-----:R-:W-:Y:S01]  /*23a0*/  IMAD R88, R11, R20.reuse, RZ ;  /* 0x000000140b587224 */ /* 0x081fe200078e02ff */
[----:B------:R-:W-:Y:S01]  /*23b0*/  SHF.L.U64.HI R105, R20, 0x3, R21 ;  /* 0x0000000314697819 */ /* 0x000fe20000010215 */
[----:B------:R-:W-:-:S04]  /*23c0*/  IMAD.WIDE.U32 R102, R10, R20, R98 ;  /* 0x000000140a667225 */ /* 0x000fc800078e0062 */
[----:B------:R-:W-:Y:S01]  /*23d0*/  IMAD R111, R10, R21, R88 ;  /* 0x000000150a6f7224 */ /* 0x000fe200078e0258 */
[----:B-1----:R-:W-:Y:S01]  /*23e0*/  IADD3 R102, P1, R102, R14, RZ ;  /* 0x0000000e66667210 */ /* 0x002fe20007f3e0ff */
[----:B------:R-:W-:-:S03]  /*23f0*/  IMAD.SHL.U32 R104, R20, 0x8, RZ ;  /* 0x0000000814687824 */ /* 0x000fc600078e00ff */
[----:B------:R-:W-:Y:S01]  /*2400*/  IADD3.X R103, R15, R103, R111, P1, !PT ;  /* 0x000000670f677210 */ /* 0x000fe20000ffe46f */
[----:B------:R-:W-:Y:S08]  /*2410*/  @P2 BRA `(.L_x_36) ;  /* 0x0000000000042947 */ /* 0x000ff00003800000 */
[----:B------:R0:W5:Y:S02]  /*2420*/  LDG.E.U8 R97, desc[UR38][R102.64] ;  /* 0x0000002666617981 */ /* 0x000164000c1e1100 */
.L_x_36:
[----:B------:R-:W-:Y:S05]  /*2430*/  BSYNC B1 ;  /* 0x0000000000017941 */ /* 0x000fea0003800000 */
.L_x_35:
[----:B-----5:R-:W-:Y:S01]  /*2440*/  LOP3.LUT R88, R97, 0xffff, RZ, 0xc0, !PT ;  /* 0x0000ffff61587812 */ /* 0x020fe200078ec0ff */
[----:B------:R-:W-:Y:S01]  /*2450*/  IMAD.WIDE.U32 R106, R10, R20, R104 ;  /* 0x000000140a6a7225 */ /* 0x000fe200078e0068 */
[----:B------:R-:W-:Y:S01]  /*2460*/  ISETP.GE.AND P1, PT, R108, 0x9, PT ;  /* 0x000000096c00780c */ /* 0x000fe20003f26270 */
[----:B------:R-:W-:Y:S01]  /*2470*/  BSSY B1, `(.L_x_37) ;  /* 0x000000f000017945 */ /* 0x000fe20003800000 */
[----:B------:R-:W-:Y:S01]  /*2480*/  PRMT R110, R88, 0x8880, RZ ;  /* 0x00008880586e7816 */ /* 0x000fe200000000ff */
[----:B------:R-:W-:Y:S01]  /*2490*/  IMAD.IADD R88, R111, 0x1, R107 ;  /* 0x000000016f587824 */ /* 0x000fe200078e026b */
[----:B------:R-:W-:-:S03]  /*24a0*/  IADD3 R106, P3, P4, R100, R14, R106 ;  /* 0x0000000e646a7210 */ /* 0x000fc60007c7e06a */
[----:B------:R-:W-:Y:S01]  /*24b0*/  IMAD.MOV.U32 R111, RZ, RZ, R110 ;  /* 0x000000ffff6f7224 */ /* 0x000fe200078e006e */
[----:B------:R-:W-:Y:S02]  /*24c0*/  IADD3.X R107, R99, R15, R88, P3, P4 ;  /* 0x0000000f636b7210 */ /* 0x000fe40001fe8458 */
[----:B------:R-:W-:Y:S01]  /*24d0*/  ISETP.LT.OR P4, PT, R3, 0x2, !P0 ;  /* 0x000000020300780c */ /* 0x000fe20004781670 */
[----:B------:R-:W-:Y:S01]  /*24e0*/  IMAD R88, R111, R90, RZ ;  /* 0x0000005a6f587224 */ /* 0x000fe200078e02ff */
[----:B------:R-:W-:-:S03]  /*24f0*/  ISETP.LT.OR P3, PT, R3, 0x1, !P1 ;  /* 0x000000010300780c */ /* 0x000fc60004f61670 */
[----:B------:R-:W-:-:S05]  /*2500*/  @!P2 IMAD R111, R56, R89, R88 ;  /* 0x00000059386fa224 */ /* 0x000fca00078e0258 */
[----:B------:R1:W-:Y:S03]  /*2510*/  @!P2 STG.E.U8 desc[UR38][R12.64], R111 ;  /* 0x0000006f0c00a986 */ /* 0x0003e6000c101126 */
[----:B------:R-:W-:Y:S05]  /*2520*/  @P4 BRA `(.L_x_38) ;  /* 0x00000000000c4947 */ /* 0x000fea0003800000 */
[----:B------:R-:W1:Y:S02]  /*2530*/  LDG.E.U8 R97, desc[UR38][R102.64+0x1] ;  /* 0x0000012666617981 */ /* 0x000e64000c1e1100 */
[----:B-1----:R-:W-:-:S05]  /*2540*/  PRMT R111, R97, 0x8880, RZ ;  /* 0x00008880616f7816 */ /* 0x002fca00000000ff */
[----:B------:R-:W-:-:S07]  /*2550*/  IMAD R88, R111, R90, RZ ;  /* 0x0000005a6f587224 */ /* 0x000fce00078e02ff */
.L_x_38:
[----:B------:R-:W-:Y:S05]  /*2560*/  BSYNC B1 ;  /* 0x0000000000017941 */ /* 0x000fea0003800000 */
.L_x_37:
[----:B------:R-:W-:Y:S01]  /*2570*/  @!P4 IMAD R57, R57, R89, R88 ;  /* 0x000000593939c224 */ /* 0x000fe200078e0258 */
[----:B------:R-:W-:Y:S04]  /*2580*/  BSSY B1, `(.L_x_39) ;  /* 0x0000006000017945 */ /* 0x000fe80003800000 */
[----:B------:R2:W-:Y:S01]  /*2590*/  @!P4 STG.E.U8 desc[UR38][R12.64+0x1], R57 ;  /* 0x000001390c00c986 */ /* 0x0005e2000c101126 */
[----:B------:R-:W-:Y:S05]  /*25a0*/  @P3 BRA `(.L_x_40) ;  /* 0x00000000000c3947 */ /* 0x000fea0003800000 */
[----:B------:R-:W2:Y:S02]  /*25b0*/  LDG.E.U8 R97, desc[UR38][R106.64] ;  /* 0x000000266a617981 */ /* 0x000ea4000c1e1100 */
[----:B--2---:R-:W-:-:S05]  /*25c0*/  PRMT R57, R97, 0x8880, RZ ;  /* 0x0000888061397816 */ /* 0x004fca00000000ff */
[----:B------:R-:W-:-:S07]  /*25d0*/  IMAD R88, R57, R90, RZ ;  /* 0x0000005a39587224 */ /* 0x000fce00078e02ff */
.L_x_40:
[----:B------:R-:W-:Y:S05]  /*25e0*/  BSYNC B1 ;  /* 0x0000000000017941 */ /* 0x000fea0003800000 */
.L_x_39:
[C---:B------:R-:W-:Y:S01]  /*25f0*/  ISETP.LT.OR P2, PT, R3.reuse, 0x2, !P1 ;  /* 0x000000020300780c */ /* 0x040fe20004f41670 */
[----:B--2---:R-:W-:Y:S01]  /*2600*/  @!P3 IMAD R57, R58, R89, R88 ;  /* 0x000000593a39b224 */ /* 0x004fe200078e0258 */
[----:B------:R-:W-:Y:S01]  /*2610*/  BSSY B1, `(.L_x_41) ;  /* 0x0000008000017945 */ /* 0x000fe20003800000 */
[----:B------:R-:W-:-:S03]  /*2620*/  ISETP.LT.OR P4, PT, R3, 0x9, !P0 ;  /* 0x000000090300780c */ /* 0x000fc60004781670 */
[----:B------:R2:W-:Y:S01]  /*2630*/  @!P3 STG.E.U8 desc[UR38][R4.64], R57 ;  /* 0x000000390400b986 */ /* 0x0005e2000c101126 */
[----:B------:R-:W-:-:S06]  /*2640*/  ISETP.LT.OR P3, PT, R3, 0xa, !P0 ;  /* 0x0000000a0300780c */ /* 0x000fcc0004761670 */
[----:B------:R-:W-:Y:S07]  /*2650*/  @P2 BRA `(.L_x_42) ;  /* 0x00000000000c2947 */ /* 0x000fee0003800000 */
[----:B------:R-:W2:Y:S02]  /*2660*/  LDG.E.U8 R97, desc[UR38][R106.64+0x1] ;  /* 0x000001266a617981 */ /* 0x000ea4000c1e1100 */
[----:B--2---:R-:W-:-:S05]  /*2670*/  PRMT R57, R97, 0x8880, RZ ;  /* 0x0000888061397816 */ /* 0x004fca00000000ff */
[----:B------:R-:W-:-:S07]  /*2680*/  IMAD R88, R57, R90, RZ ;  /* 0x0000005a39587224 */ /* 0x000fce00078e02ff */
.L_x_42:
[----:B------:R-:W-:Y:S05]  /*2690*/  BSYNC B1 ;  /* 0x0000000000017941 */ /* 0x000fea0003800000 */
.L_x_41:
[----:B------:R-:W-:Y:S01]  /*26a0*/  @!P2 IMAD R59, R59, R89, R88 ;  /* 0x000000593b3ba224 */ /* 0x000fe200078e0258 */
[----:B------:R-:W-:Y:S04]  /*26b0*/  BSSY B1, `(.L_x_43) ;  /* 0x0000006000017945 */ /* 0x000fe80003800000 */
[----:B------:R3:W-:Y:S01]  /*26c0*/  @!P2 STG.E.U8 desc[UR38][R4.64+0x1], R59 ;  /* 0x0000013b0400a986 */ /* 0x0007e2000c101126 */
[----:B------:R-:W-:Y:S05]  /*26d0*/  @P4 BRA `(.L_x_44) ;  /* 0x00000000000c4947 */ /* 0x000fea0003800000 */
[----:B------:R-:W2:Y:S02]  /*26e0*/  LDG.E.U8 R97, desc[UR38][R102.64+0x8] ;  /* 0x0000082666617981 */ /* 0x000ea4000c1e1100 */
[----:B--2---:R-:W-:-:S05]  /*26f0*/  PRMT R57, R97, 0x8880, RZ ;  /* 0x0000888061397816 */ /* 0x004fca00000000ff */
[----:B------:R-:W-:-:S07]  /*2700*/  IMAD R88, R57, R90, RZ ;  /* 0x0000005a39587224 */ /* 0x000fce00078e02ff */
.L_x_44:
[----:B------:R-:W-:Y:S05]  /*2710*/  BSYNC B1 ;  /* 0x0000000000017941 */ /* 0x000fea0003800000 */
.L_x_43:
[----:B--2---:R-:W-:Y:S01]  /*2720*/  @!P4 IMAD R57, R60, R89, R88 ;  /* 0x000000593c39c224 */ /* 0x004fe200078e0258 */
[----:B------:R-:W-:Y:S04]  /*2730*/  BSSY B1, `(.L_x_45) ;  /* 0x0000006000017945 */ /* 0x000fe80003800000 */
[----:B------:R2:W-:Y:S01]  /*2740*/  @!P4 STG.E.U8 desc[UR38][R12.64+0x8], R57 ;  /* 0x000008390c00c986 */ /* 0x0005e2000c101126 */
[----:B------:R-:W-:Y:S05]  /*2750*/  @P3 BRA `(.L_x_46) ;  /* 0x00000000000c3947 */ /* 0x000fea0003800000 */
[----:B------:R-:W2:Y:S02]  /*2760*/  LDG.E.U8 R97, desc[UR38][R102.64+0x9] ;  /* 0x0000092666617981 */ /* 0x000ea4000c1e1100 */
[----:B--2---:R-:W-:-:S05]  /*2770*/  PRMT R57, R97, 0x8880, RZ ;  /* 0x0000888061397816 */ /* 0x004fca00000000ff */
[----:B------:R-:W-:-:S07]  /*2780*/  IMAD R88, R57, R90, RZ ;  /* 0x0000005a39587224 */ /* 0x000fce00078e02ff */
.L_x_46:
[----:B------:R-:W-:Y:S05]  /*2790*/  BSYNC B1 ;  /* 0x0000000000017941 */ /* 0x000fea0003800000 */
.L_x_45:
[----:B------:R-:W-:Y:S01]  /*27a0*/  ISETP.LT.OR P2, PT, R3, 0x9, !P1 ;  /* 0x000000090300780c */ /* 0x000fe20004f41670 */
[----:B------:R-:W-:Y:S01]  /*27b0*/  @!P3 IMAD R61, R61, R89, R88 ;  /* 0x000000593d3db224 */ /* 0x000fe200078e0258 */
        /* <DEDUP_REMOVED lines=8> */
.L_x_48:
[----:B------:R-:W-:Y:S05]  /*2840*/  BSYNC B1 ;  /* 0x0000000000017941 */ /* 0x000fea0003800000 */
.L_x_47:
[----:B--2---:R-:W-:Y:S01]  /*2850*/  @!P2 IMAD R57, R62, R89, R88 ;  /* 0x000000593e39a224 */ /* 0x004fe200078e0258 */
[----:B------:R-:W-:Y:S04]  /*2860*/  BSSY B1, `(.L_x_49) ;  /* 0x0000006000017945 */ /* 0x000fe80003800000 */
[----:B------:R2:W-:Y:S01]  /*2870*/  @!P2 STG.E.U8 desc[UR38][R4.64+0x8], R57 ;  /* 0x000008390400a986 */ /* 0x0005e2000c101126 */
[----:B------:R-:W-:Y:S05]  /*2880*/  @P4 BRA `(.L_x_50) ;  /* 0x00000000000c4947 */ /* 0x000fea0003800000 */
[----:B------:R-:W2:Y:S02]  /*2890*/  LDG.E.U8 R97, desc[UR38][R106.64+0x9] ;  /* 0x000009266a617981 */ /* 0x000ea4000c1e1100 */
[----:B--2---:R-:W-:-:S05]  /*28a0*/  PRMT R57, R97, 0x8880, RZ ;  /* 0x0000888061397816 */ /* 0x004fca00000000ff */
[----:B------:R-:W-:-:S07]  /*28b0*/  IMAD R88, R57, R90, RZ ;  /* 0x0000005a39587224 */ /* 0x000fce00078e02ff */
.L_x_50:
[----:B------:R-:W-:Y:S05]  /*28c0*/  BSYNC B1 ;  /* 0x0000000000017941 */ /* 0x000fea0003800000 */
.L_x_49:
[----:B------:R-:W-:Y:S01]  /*28d0*/  @!P4 IMAD R63, R63, R89, R88 ;  /* 0x000000593f3fc224 */ /* 0x000fe200078e0258 */
[----:B------:R-:W-:Y:S04]  /*28e0*/  BSSY B1, `(.L_x_51) ;  /* 0x0000006000017945 */ /* 0x000fe80003800000 */
[----:B------:R0:W-:Y:S01]  /*28f0*/  @!P4 STG.E.U8 desc[UR38][R4.64+0x9], R63 ;  /* 0x0000093f0400c986 */ /* 0x0001e2000c101126 */
[----:B------:R-:W-:Y:S05]  /*2900*/  @P3 BRA `(.L_x_52) ;  /* 0x00000000000c3947 */ /* 0x000fea0003800000 */
[----:B------:R-:W2:Y:S02]  /*2910*/  LDG.E.U8 R97, desc[UR38][R102.64+0x10] ;  /* 0x0000102666617981 */ /* 0x000ea4000c1e1100 */
[----:B--2---:R-:W-:-:S05]  /*2920*/  PRMT R57, R97, 0x8880, RZ ;  /* 0x0000888061397816 */ /* 0x004fca00000000ff */
[----:B------:R-:W-:-:S07]  /*2930*/  IMAD R88, R57, R90, RZ ;  /* 0x0000005a39587224 */ /* 0x000fce00078e02ff */
.L_x_52:
[----:B------:R-:W-:Y:S05]  /*2940*/  BSYNC B1 ;  /* 0x0000000000017941 */ /* 0x000fea0003800000 */
.L_x_51:
        /* <DEDUP_REMOVED lines=10> */
.L_x_54:
[----:B------:R-:W-:Y:S05]  /*29f0*/  BSYNC B1 ;  /* 0x0000000000017941 */ /* 0x000fea0003800000 */
.L_x_53:
[----:B------:R-:W-:Y:S01]  /*2a00*/  @!P2 IMAD R65, R65, R89, R88 ;  /* 0x000000594141a224 */ /* 0x000fe200078e0258 */
[----:B------:R-:W-:Y:S04]  /*2a10*/  BSSY B1, `(.L_x_55) ;  /* 0x0000006000017945 */ /* 0x000fe80003800000 */
[----:B------:R0:W-:Y:S01]  /*2a20*/  @!P2 STG.E.U8 desc[UR38][R12.64+0x11], R65 ;  /* 0x000011410c00a986 */ /* 0x0001e2000c101126 */
[----:B------:R-:W-:Y:S05]  /*2a30*/  @P4 BRA `(.L_x_56) ;  /* 0x00000000000c4947 */ /* 0x000fea0003800000 */
[----:B------:R-:W2:Y:S02]  /*2a40*/  LDG.E.U8 R97, desc[UR38][R106.64+0x10] ;  /* 0x000010266a617981 */ /* 0x000ea4000c1e1100 */
[----:B--2---:R-:W-:-:S05]  /*2a50*/  PRMT R57, R97, 0x8880, RZ ;  /* 0x0000888061397816 */ /* 0x004fca00000000ff */
[----:B------:R-:W-:-:S07]  /*2a60*/  IMAD R88, R57, R90, RZ ;  /* 0x0000005a39587224 */ /* 0x000fce00078e02ff */
.L_x_56:
[----:B------:R-:W-:Y:S05]  /*2a70*/  BSYNC B1 ;  /* 0x0000000000017941 */ /* 0x000fea0003800000 */
.L_x_55:
[----:B--2---:R-:W-:Y:S01]  /*2a80*/  @!P4 IMAD R57, R66, R89, R88 ;  /* 0x000000594239c224 */ /* 0x004fe200078e0258 */
[----:B------:R-:W-:Y:S04]  /*2a90*/  BSSY B1, `(.L_x_57) ;  /* 0x0000006000017945 */ /* 0x000fe80003800000 */
[----:B------:R2:W-:Y:S01]  /*2aa0*/  @!P4 STG.E.U8 desc[UR38][R4.64+0x10], R57 ;  /* 0x000010390400c986 */ /* 0x0005e2000c101126 */
[----:B------:R-:W-:Y:S05]  /*2ab0*/  @P3 BRA `(.L_x_58) ;  /* 0x00000000000c3947 */ /* 0x000fea0003800000 */
[----:B------:R-:W2:Y:S02]  /*2ac0*/  LDG.E.U8 R97, desc[UR38][R106.64+0x11] ;  /* 0x000011266a617981 */ /* 0x000ea4000c1e1100 */
[----:B--2---:R-:W-:-:S05]  /*2ad0*/  PRMT R57, R97, 0x8880, RZ ;  /* 0x0000888061397816 */ /* 0x004fca00000000ff */
[----:B------:R-:W-:-:S07]  /*2ae0*/  IMAD R88, R57, R90, RZ ;  /* 0x0000005a39587224 */ /* 0x000fce00078e02ff */
.L_x_58:
[----:B------:R-:W-:Y:S05]  /*2af0*/  BSYNC B1 ;  /* 0x0000000000017941 */ /* 0x000fea0003800000 */
.L_x_57:
        /* <DEDUP_REMOVED lines=10> */
.L_x_60:
[----:B------:R-:W-:Y:S05]  /*2ba0*/  BSYNC B1 ;  /* 0x0000000000017941 */ /* 0x000fea0003800000 */
.L_x_59:
[----:B--2---:R-:W-:Y:S01]  /*2bb0*/  @!P2 IMAD R57, R68, R89, R88 ;  /* 0x000000594439a224 */ /* 0x004fe200078e0258 */
[----:B------:R-:W-:Y:S04]  /*2bc0*/  BSSY B1, `(.L_x_61) ;  /* 0x0000006000017945 */ /* 0x000fe80003800000 */
[----:B------:R2:W-:Y:S01]  /*2bd0*/  @!P2 STG.E.U8 desc[UR38][R12.64+0x18], R57 ;  /* 0x000018390c00a986 */ /* 0x0005e2000c101126 */
[----:B------:R-:W-:Y:S05]  /*2be0*/  @P4 BRA `(.L_x_62) ;  /* 0x00000000000c4947 */ /* 0x000fea0003800000 */
[----:B------:R-:W2:Y:S02]  /*2bf0*/  LDG.E.U8 R97, desc[UR38][R102.64+0x19] ;  /* 0x0000192666617981 */ /* 0x000ea4000c1e1100 */
[----:B--2---:R-:W-:-:S05]  /*2c00*/  PRMT R57, R97, 0x8880, RZ ;  /* 0x0000888061397816 */ /* 0x004fca00000000ff */
[----:B------:R-:W-:-:S07]  /*2c10*/  IMAD R88, R57, R90, RZ ;  /* 0x0000005a39587224 */ /* 0x000fce00078e02ff */
.L_x_62:
[----:B------:R-:W-:Y:S05]  /*2c20*/  BSYNC B1 ;  /* 0x0000000000017941 */ /* 0x000fea0003800000 */
.L_x_61:
[----:B------:R-:W-:Y:S01]  /*2c30*/  @!P4 IMAD R69, R69, R89, R88 ;  /* 0x000000594545c224 */ /* 0x000fe200078e0258 */
[----:B------:R-:W-:Y:S04]  /*2c40*/  BSSY B1, `(.L_x_63) ;  /* 0x0000006000017945 */ /* 0x000fe80003800000 */
[----:B------:R0:W-:Y:S01]  /*2c50*/  @!P4 STG.E.U8 desc[UR38][R12.64+0x19], R69 ;  /* 0x000019450c00c986 */ /* 0x0001e2000c101126 */
[----:B------:R-:W-:Y:S05]  /*2c60*/  @P3 BRA `(.L_x_64) ;  /* 0x00000000000c3947 */ /* 0x000fea0003800000 */
[----:B------:R-:W2:Y:S02]  /*2c70*/  LDG.E.U8 R97, desc[UR38][R106.64+0x18] ;  /* 0x000018266a617981 */ /* 0x000ea4000c1e1100 */
[----:B--2---:R-:W-:-:S05]  /*2c80*/  PRMT R57, R97, 0x8880, RZ ;  /* 0x0000888061397816 */ /* 0x004fca00000000ff */
[----:B------:R-:W-:-:S07]  /*2c90*/  IMAD R88, R57, R90, RZ ;  /* 0x0000005a39587224 */ /* 0x000fce00078e02ff */
.L_x_64:
[----:B------:R-:W-:Y:S05]  /*2ca0*/  BSYNC B1 ;  /* 0x0000000000017941 */ /* 0x000fea0003800000 */
.L_x_63:
        /* <DEDUP_REMOVED lines=10> */
.L_x_66:
[----:B------:R-:W-:Y:S05]  /*2d50*/  BSYNC B1 ;  /* 0x0000000000017941 */ /* 0x000fea0003800000 */
.L_x_65:
[----:B------:R-:W-:Y:S01]  /*2d60*/  @!P2 IMAD R71, R71, R89, R88 ;  /* 0x000000594747a224 */ /* 0x000fe200078e0258 */
[----:B------:R-:W-:Y:S04]  /*2d70*/  BSSY B1, `(.L_x_67) ;  /* 0x0000006000017945 */ /* 0x000fe80003800000 */
[----:B------:R0:W-:Y:S01]  /*2d80*/  @!P2 STG.E.U8 desc[UR38][R4.64+0x19], R71 ;  /* 0x000019470400a986 */ /* 0x0001e2000c101126 */
[----:B------:R-:W-:Y:S05]  /*2d90*/  @P4 BRA `(.L_x_68) ;  /* 0x00000000000c4947 */ /* 0x000fea0003800000 */
[----:B------:R-:W2:Y:S02]  /*2da0*/  LDG.E.U8 R97, desc[UR38][R102.64+0x20] ;  /* 0x0000202666617981 */ /* 0x000ea4000c1e1100 */
[----:B--2---:R-:W-:-:S05]  /*2db0*/  PRMT R57, R97, 0x8880, RZ ;  /* 0x0000888061397816 */ /* 0x004fca00000000ff */
[----:B------:R-:W-:-:S07]  /*2dc0*/  IMAD R88, R57, R90, RZ ;  /* 0x0000005a39587224 */ /* 0x000fce00078e02ff */
.L_x_68:
[----:B------:R-:W-:Y:S05]  /*2dd0*/  BSYNC B1 ;  /* 0x0000000000017941 */ /* 0x000fea0003800000 */
.L_x_67:
[----:B--2---:R-:W-:Y:S01]  /*2de0*/  @!P4 IMAD R57, R72, R89, R88 ;  /* 0x000000594839c224 */ /* 0x004fe200078e0258 */
[----:B------:R-:W-:Y:S04]  /*2df0*/  BSSY B1, `(.L_x_69) ;  /* 0x0000006000017945 */ /* 0x000fe80003800000 */
[----:B------:R2:W-:Y:S01]  /*2e00*/  @!P4 STG.E.U8 desc[UR38][R12.64+0x20], R57 ;  /* 0x000020390c00c986 */ /* 0x0005e2000c101126 */
[----:B------:R-:W-:Y:S05]  /*2e10*/  @P3 BRA `(.L_x_70) ;  /* 0x00000000000c3947 */ /* 0x000fea0003800000 */
[----:B------:R-:W2:Y:S02]  /*2e20*/  LDG.E.U8 R97, desc[UR38][R102.64+0x21] ;  /* 0x0000212666617981 */ /* 0x000ea4000c1e1100 */
[----:B--2---:R-:W-:-:S05]  /*2e30*/  PRMT R57, R97, 0x8880, RZ ;  /* 0x0000888061397816 */ /* 0x004fca00000000ff */
[----:B------:R-:W-:-:S07]  /*2e40*/  IMAD R88, R57, R90, RZ ;  /* 0x0000005a39587224 */ /* 0x000fce00078e02ff */
.L_x_70:
[----:B------:R-:W-:Y:S05]  /*2e50*/  BSYNC B1 ;  /* 0x0000000000017941 */ /* 0x000fea0003800000 */
.L_x_69:
        /* <DEDUP_REMOVED lines=10> */
.L_x_72:
[----:B------:R-:W-:Y:S05]  /*2f00*/  BSYNC B1 ;  /* 0x0000000000017941 */ /* 0x000fea0003800000 */
.L_x_71:
[----:B--2---:R-:W-:Y:S01]  /*2f10*/  @!P2 IMAD R57, R74, R89, R88 ;  /* 0x000000594a39a224 */ /* 0x004fe200078e0258 */
[----:B------:R-:W-:Y:S04]  /*2f20*/  BSSY B1, `(.L_x_73) ;  /* 0x0000006000017945 */ /* 0x000fe80003800000 */
[----:B------:R2:W-:Y:S01]  /*2f30*/  @!P2 STG.E.U8 desc[UR38][R4.64+0x20], R57 ;  /* 0x000020390400a986 */ /* 0x0005e2000c101126 */
[----:B------:R-:W-:Y:S05]  /*2f40*/  @P4 BRA `(.L_x_74) ;  /* 0x00000000000c4947 */ /* 0x000fea0003800000 */
[----:B------:R-:W2:Y:S02]  /*2f50*/  LDG.E.U8 R97, desc[UR38][R106.64+0x21] ;  /* 0x000021266a617981 */ /* 0x000ea4000c1e1100 */
[----:B--2---:R-:W-:-:S05]  /*2f60*/  PRMT R57, R97, 0x8880, RZ ;  /* 0x0000888061397816 */ /* 0x004fca00000000ff */
[----:B------:R-:W-:-:S07]  /*2f70*/  IMAD R88, R57, R90, RZ ;  /* 0x0000005a39587224 */ /* 0x000fce00078e02ff */
.L_x_74:
[----:B------:R-:W-:Y:S05]  /*2f80*/  BSYNC B1 ;  /* 0x0000000000017941 */ /* 0x000fea0003800000 */
.L_x_73:
[----:B------:R-:W-:Y:S01]  /*2f90*/  @!P4 IMAD R75, R75, R89, R88 ;  /* 0x000000594b4bc224 */ /* 0x000fe200078e0258 */
[----:B------:R-:W-:Y:S04]  /*2fa0*/  BSSY B1, `(.L_x_75) ;  /* 0x0000006000017945 */ /* 0x000fe80003800000 */
[----:B------:R0:W-:Y:S01]  /*2fb0*/  @!P4 STG.E.U8 desc[UR38][R4.64+0x21], R75 ;  /* 0x0000214b0400c986 */ /* 0x0001e2000c101126 */
[----:B------:R-:W-:Y:S05]  /*2fc0*/  @P3 BRA `(.L_x_76) ;  /* 0x00000000000c3947 */ /* 0x000fea0003800000 */
[----:B------:R-:W2:Y:S02]  /*2fd0*/  LDG.E.U8 R97, desc[UR38][R102.64+0x28] ;  /* 0x0000282666617981 */ /* 0x000ea4000c1e1100 */
[----:B--2---:R-:W-:-:S05]  /*2fe0*/  PRMT R57, R97, 0x8880, RZ ;  /* 0x0000888061397816 */ /* 0x004fca00000000ff */
[----:B------:R-:W-:-:S07]  /*2ff0*/  IMAD R88, R57, R90, RZ ;  /* 0x0000005a39587224 */ /* 0x000fce00078e02ff */
.L_x_76:
[----:B------:R-:W-:Y:S05]  /*3000*/  BSYNC B1 ;  /* 0x0000000000017941 */ /* 0x000fea0003800000 */
.L_x_75:
        /* <DEDUP_REMOVED lines=10> */
.L_x_78:
[----:B------:R-:W-:Y:S05]  /*30b0*/  BSYNC B1 ;  /* 0x0000000000017941 */ /* 0x000fea0003800000 */
.L_x_77:
[----:B------:R-:W-:Y:S01]  /*30c0*/  @!P2 IMAD R77, R77, R89, R88 ;  /* 0x000000594d4da224 */ /* 0x000fe200078e0258 */
[----:B------:R-:W-:Y:S04]  /*30d0*/  BSSY B1, `(.L_x_79) ;  /* 0x0000006000017945 */ /* 0x000fe80003800000 */
[----:B------:R0:W-:Y:S01]  /*30e0*/  @!P2 STG.E.U8 desc[UR38][R12.64+0x29], R77 ;  /* 0x0000294d0c00a986 */ /* 0x0001e2000c101126 */
[----:B------:R-:W-:Y:S05]  /*30f0*/  @P4 BRA `(.L_x_80) ;  /* 0x00000000000c4947 */ /* 0x000fea0003800000 */
[----:B------:R-:W2:Y:S02]  /*3100*/  LDG.E.U8 R97, desc[UR38][R106.64+0x28] ;  /* 0x000028266a617981 */ /* 0x000ea4000c1e1100 */
[----:B--2---:R-:W-:-:S05]  /*3110*/  PRMT R57, R97, 0x8880, RZ ;  /* 0x0000888061397816 */ /* 0x004fca00000000ff */
[----:B------:R-:W-:-:S07]  /*3120*/  IMAD R88, R57, R90, RZ ;  /* 0x0000005a39587224 */ /* 0x000fce00078e02ff */
.L_x_80:
[----:B------:R-:W-:Y:S05]  /*3130*/  BSYNC B1 ;  /* 0x0000000000017941 */ /* 0x000fea0003800000 */
.L_x_79:
[----:B--2---:R-:W-:Y:S01]  /*3140*/  @!P4 IMAD R57, R78, R89, R88 ;  /* 0x000000594e39c224 */ /* 0x004fe200078e0258 */
[----:B------:R-:W-:Y:S04]  /*3150*/  BSSY B1, `(.L_x_81) ;  /* 0x0000006000017945 */ /* 0x000fe80003800000 */
[----:B------:R2:W-:Y:S01]  /*3160*/  @!P4 STG.E.U8 desc[UR38][R4.64+0x28], R57 ;  /* 0x000028390400c986 */ /* 0x0005e2000c101126 */
[----:B------:R-:W-:Y:S05]  /*3170*/  @P3 BRA `(.L_x_82) ;  /* 0x00000000000c3947 */ /* 0x000fea0003800000 */
[----:B------:R-:W2:Y:S02]  /*3180*/  LDG.E.U8 R97, desc[UR38][R106.64+0x29] ;  /* 0x000029266a617981 */ /* 0x000ea4000c1e1100 */
[----:B--2---:R-:W-:-:S05]  /*3190*/  PRMT R57, R97, 0x8880, RZ ;  /* 0x0000888061397816 */ /* 0x004fca00000000ff */
[----:B------:R-:W-:-:S07]  /*31a0*/  IMAD R88, R57, R90, RZ ;  /* 0x0000005a39587224 */ /* 0x000fce00078e02ff */
.L_x_82:
[----:B------:R-:W-:Y:S05]  /*31b0*/  BSYNC B1 ;  /* 0x0000000000017941 */ /* 0x000fea0003800000 */
.L_x_81:
        /* <DEDUP_REMOVED lines=10> */
.L_x_84:
[----:B------:R-:W-:Y:S05]  /*3260*/  BSYNC B1 ;  /* 0x0000000000017941 */ /* 0x000fea0003800000 */
.L_x_83:
[----:B--2---:R-:W-:Y:S01]  /*3270*/  @!P2 IMAD R57, R80, R89, R88 ;  /* 0x000000595039a224 */ /* 0x004fe200078e0258 */
[----:B------:R-:W-:Y:S04]  /*3280*/  BSSY B1, `(.L_x_85) ;  /* 0x0000006000017945 */ /* 0x000fe80003800000 */
[----:B------:R2:W-:Y:S01]  /*3290*/  @!P2 STG.E.U8 desc[UR38][R12.64+0x30], R57 ;  /* 0x000030390c00a986 */ /* 0x0005e2000c101126 */
[----:B------:R-:W-:Y:S05]  /*32a0*/  @P4 BRA `(.L_x_86) ;  /* 0x00000000000c4947 */ /* 0x000fea0003800000 */
[----:B------:R-:W2:Y:S02]  /*32b0*/  LDG.E.U8 R97, desc[UR38][R102.64+0x31] ;  /* 0x0000312666617981 */ /* 0x000ea4000c1e1100 */
[----:B--2---:R-:W-:-:S05]  /*32c0*/  PRMT R57, R97, 0x8880, RZ ;  /* 0x0000888061397816 */ /* 0x004fca00000000ff */
[----:B------:R-:W-:-:S07]  /*32d0*/  IMAD R88, R57, R90, RZ ;  /* 0x0000005a39587224 */ /* 0x000fce00078e02ff */
.L_x_86:
[----:B------:R-:W-:Y:S05]  /*32e0*/  BSYNC B1 ;  /* 0x0000000000017941 */ /* 0x000fea0003800000 */
.L_x_85:
[----:B------:R-:W-:Y:S01]  /*32f0*/  @!P4 IMAD R81, R81, R89, R88 ;  /* 0x000000595151c224 */ /* 0x000fe200078e0258 */
[----:B------:R-:W-:Y:S04]  /*3300*/  BSSY B1, `(.L_x_87) ;  /* 0x0000006000017945 */ /* 0x000fe80003800000 */
[----:B------:R0:W-:Y:S01]  /*3310*/  @!P4 STG.E.U8 desc[UR38][R12.64+0x31], R81 ;  /* 0x000031510c00c986 */ /* 0x0001e2000c101126 */
[----:B------:R-:W-:Y:S05]  /*3320*/  @P3 BRA `(.L_x_88) ;  /* 0x00000000000c3947 */ /* 0x000fea0003800000 */
[----:B------:R-:W2:Y:S02]  /*3330*/  LDG.E.U8 R97, desc[UR38][R106.64+0x30] ;  /* 0x000030266a617981 */ /* 0x000ea4000c1e1100 */
[----:B--2---:R-:W-:-:S05]  /*3340*/  PRMT R57, R97, 0x8880, RZ ;  /* 0x0000888061397816 */ /* 0x004fca00000000ff */
[----:B------:R-:W-:-:S07]  /*3350*/  IMAD R88, R57, R90, RZ ;  /* 0x0000005a39587224 */ /* 0x000fce00078e02ff */
.L_x_88:
[----:B------:R-:W-:Y:S05]  /*3360*/  BSYNC B1 ;  /* 0x0000000000017941 */ /* 0x000fea0003800000 */
.L_x_87:
[----:B------:R-:W-:Y:S01]  /*3370*/  ISETP.LT.OR P4, PT, R3, 0x32, !P1 ;  /* 0x000000320300780c */ /* 0x000fe20004f81670 */
[----:B--2---:R-:W-:Y:S01]  /*3380*/  @!P3 IMAD R57, R82, R89, R88 ;  /* 0x000000595239b224 */ /* 0x004fe200078e0258 */
[----:B------:R-:W-:Y:S01]  /*3390*/  BSSY B1, `(.L_x_89) ;  /* 0x0000008000017945 */ /* 0x000fe20003800000 */
[----:B---3--:R-:W-:-:S03]  /*33a0*/  IADD3 R59, P2, R10, 0x80, RZ ;  /* 0x000000800a3b7810 */ /* 0x008fc60007f5e0ff */
[----:B------:R2:W-:Y:S01]  /*33b0*/  @!P3 STG.E.U8 desc[UR38][R4.64+0x30], R57 ;  /* 0x000030390400b986 */ /* 0x0005e2000c101126 */
[----:B------:R-:W-:-:S06]  /*33c0*/  ISETP.LT.OR P3, PT, R3, 0x39, !P0 ;  /* 0x000000390300780c */ /* 0x000fcc0004761670 */
[----:B------:R-:W-:Y:S07]  /*33d0*/  @P4 BRA `(.L_x_90) ;  /* 0x00000000000c4947 */ /* 0x000fee0003800000 */
[----:B------:R-:W2:Y:S02]  /*33e0*/  LDG.E.U8 R97, desc[UR38][R106.64+0x31] ;  /* 0x000031266a617981 */ /* 0x000ea4000c1e1100 */
[----:B--2---:R-:W-:-:S05]  /*33f0*/  PRMT R57, R97, 0x8880, RZ ;  /* 0x0000888061397816 */ /* 0x004fca00000000ff */
[----:B------:R-:W-:-:S07]  /*3400*/  IMAD R88, R57, R90, RZ ;  /* 0x0000005a39587224 */ /* 0x000fce00078e02ff */
.L_x_90:
[----:B------:R-:W-:Y:S05]  /*3410*/  BSYNC B1 ;  /* 0x0000000000017941 */ /* 0x000fea0003800000 */
.L_x_89:
[----:B------:R-:W-:Y:S01]  /*3420*/  @!P4 IMAD R83, R83, R89, R88 ;  /* 0x000000595353c224 */ /* 0x000fe200078e0258 */
[----:B------:R-:W-:Y:S04]  /*3430*/  BSSY B1, `(.L_x_91) ;  /* 0x0000006000017945 */ /* 0x000fe80003800000 */
[----:B------:R3:W-:Y:S01]  /*3440*/  @!P4 STG.E.U8 desc[UR38][R4.64+0x31], R83 ;  /* 0x000031530400c986 */ /* 0x0007e2000c101126 */
[----:B------:R-:W-:Y:S05]  /*3450*/  @P3 BRA `(.L_x_92) ;  /* 0x00000000000c3947 */ /* 0x000fea0003800000 */
[----:B------:R-:W2:Y:S02]  /*3460*/  LDG.E.U8 R97, desc[UR38][R102.64+0x38] ;  /* 0x0000382666617981 */ /* 0x000ea4000c1e1100 */
[----:B--2---:R-:W-:-:S05]  /*3470*/  PRMT R57, R97, 0x8880, RZ ;  /* 0x0000888061397816 */ /* 0x004fca00000000ff */
[----:B------:R-:W-:-:S07]  /*3480*/  IMAD R88, R57, R90, RZ ;  /* 0x0000005a39587224 */ /* 0x000fce00078e02ff */
.L_x_92:
[----:B------:R-:W-:Y:S05]  /*3490*/  BSYNC B1 ;  /* 0x0000000000017941 */ /* 0x000fea0003800000 */
.L_x_91:
[----:B------:R-:W-:Y:S01]  /*34a0*/  ISETP.LT.OR P0, PT, R3, 0x3a, !P0 ;  /* 0x0000003a0300780c */ /* 0x000fe20004701670 */
[----:B--2---:R-:W-:Y:S01]  /*34b0*/  @!P3 IMAD R57, R84, R89, R88 ;  /* 0x000000595439b224 */ /* 0x004fe200078e0258 */
[----:B------:R-:W-:Y:S01]  /*34c0*/  BSSY B1, `(.L_x_93) ;  /* 0x0000009000017945 */ /* 0x000fe20003800000 */
[----:B------:R-:W-:-:S03]  /*34d0*/  IMAD.WIDE.U32 R104, R59, R20, R104 ;  /* 0x000000143b687225 */ /* 0x000fc600078e0068 */
[----:B------:R2:W-:Y:S01]  /*34e0*/  @!P3 STG.E.U8 desc[UR38][R12.64+0x38], R57 ;  /* 0x000038390c00b986 */ /* 0x0005e2000c101126 */
[----:B----4-:R-:W-:Y:S01]  /*34f0*/  IMAD.X R61, RZ, RZ, R11, P2 ;  /* 0x000000ffff3d7224 */ /* 0x010fe200010e060b */
[----:B------:R-:W-:-:S05]  /*3500*/  IADD3 R100, P4, P3, R100, R14, R104 ;  /* 0x0000000e64647210 */ /* 0x000fca0007b9e068 */
[----:B------:R-:W-:Y:S08]  /*3510*/  @P0 BRA `(.L_x_94) ;  /* 0x00000000000c0947 */ /* 0x000ff00003800000 */
[----:B------:R-:W4:Y:S02]  /*3520*/  LDG.E.U8 R97, desc[UR38][R102.64+0x39] ;  /* 0x0000392666617981 */ /* 0x000f24000c1e1100 */
[----:B----4-:R-:W-:-:S05]  /*3530*/  PRMT R11, R97, 0x8880, RZ ;  /* 0x00008880610b7816 */ /* 0x010fca00000000ff */
[----:B------:R-:W-:-:S07]  /*3540*/  IMAD R88, R11, R90, RZ ;  /* 0x0000005a0b587224 */ /* 0x000fce00078e02ff */
.L_x_94:
[----:B------:R-:W-:Y:S05]  /*3550*/  BSYNC B1 ;  /* 0x0000000000017941 */ /* 0x000fea0003800000 */
.L_x_93:
[----:B------:R-:W-:Y:S01]  /*3560*/  @!P0 IMAD R85, R85, R89, R88 ;  /* 0x0000005955558224 */ /* 0x000fe200078e0258 */
[----:B------:R-:W-:Y:S01]  /*3570*/  ISETP.LT.OR P2, PT, R3, 0x39, !P1 ;  /* 0x000000390300780c */ /* 0x000fe20004f41670 */
[----:B------:R-:W-:Y:S01]  /*3580*/  IMAD R10, R61, R20, RZ ;  /* 0x000000143d0a7224 */ /* 0x000fe200078e02ff */
[----:B------:R-:W-:Y:S01]  /*3590*/  BSSY B1, `(.L_x_95) ;  /* 0x0000008000017945 */ /* 0x000fe20003800000 */
[----:B------:R-:W-:Y:S01]  /*35a0*/  ISETP.LT.OR P1, PT, R3, 0x3a, !P1 ;  /* 0x0000003a0300780c */ /* 0x000fe20004f21670 */
[----:B------:R4:W-:Y:S01]  /*35b0*/  @!P0 STG.E.U8 desc[UR38][R12.64+0x39], R85 ;  /* 0x000039550c008986 */ /* 0x0009e2000c101126 */
[----:B--2---:R-:W-:-:S08]  /*35c0*/  IMAD R57, R59, R21, R10 ;  /* 0x000000153b397224 */ /* 0x004fd000078e020a */
[----:B------:R-:W-:Y:S05]  /*35d0*/  @P2 BRA `(.L_x_96) ;  /* 0x00000000000c2947 */ /* 0x000fea0003800000 */
[----:B------:R-:W2:Y:S02]  /*35e0*/  LDG.E.U8 R97, desc[UR38][R106.64+0x38] ;  /* 0x000038266a617981 */ /* 0x000ea4000c1e1100 */
[----:B--2---:R-:W-:-:S05]  /*35f0*/  PRMT R11, R97, 0x8880, RZ ;  /* 0x00008880610b7816 */ /* 0x004fca00000000ff */
[----:B------:R-:W-:-:S07]  /*3600*/  IMAD R88, R11, R90, RZ ;  /* 0x0000005a0b587224 */ /* 0x000fce00078e02ff */
.L_x_96:
[----:B------:R-:W-:Y:S05]  /*3610*/  BSYNC B1 ;  /* 0x0000000000017941 */ /* 0x000fea0003800000 */
.L_x_95:
[----:B------:R-:W-:Y:S01]  /*3620*/  @!P2 IMAD R11, R86, R89, R88 ;  /* 0x00000059560ba224 */ /* 0x000fe200078e0258 */
[----:B------:R-:W-:Y:S01]  /*3630*/  BSSY B1, `(.L_x_97) ;  /* 0x0000008000017945 */ /* 0x000fe20003800000 */
[----:B------:R-:W-:Y:S02]  /*3640*/  IMAD.IADD R104, R57, 0x1, R105 ;  /* 0x0000000139687824 */ /* 0x000fe400078e0269 */
[----:B------:R-:W-:Y:S01]  /*3650*/  IMAD.WIDE.U32 R20, R59, R20, R98 ;  /* 0x000000143b147225 */ /* 0x000fe200078e0062 */
[----:B------:R2:W-:Y:S01]  /*3660*/  @!P2 STG.E.U8 desc[UR38][R4.64+0x38], R11 ;  /* 0x0000380b0400a986 */ /* 0x0005e2000c101126 */
[----:B------:R-:W-:Y:S05]  /*3670*/  @P1 BRA `(.L_x_98) ;  /* 0x00000000000c1947 */ /* 0x000fea0003800000 */
[----:B------:R-:W2:Y:S02]  /*3680*/  LDG.E.U8 R97, desc[UR38][R106.64+0x39] ;  /* 0x000039266a617981 */ /* 0x000ea4000c1e1100 */
[----:B--2---:R-:W-:-:S05]  /*3690*/  PRMT R11, R97, 0x8880, RZ ;  /* 0x00008880610b7816 */ /* 0x004fca00000000ff */
[----:B------:R-:W-:-:S07]  /*36a0*/  IMAD R88, R11, R90, RZ ;  /* 0x0000005a0b587224 */ /* 0x000fce00078e02ff */
.L_x_98:
[----:B------:R-:W-:Y:S05]  /*36b0*/  BSYNC B1 ;  /* 0x0000000000017941 */ /* 0x000fea0003800000 */
.L_x_97:
[----:B------:R-:W-:Y:S01]  /*36c0*/  @!P1 IMAD R87, R87, R89, R88 ;  /* 0x0000005957579224 */ /* 0x000fe200078e0258 */
[----:B------:R-:W-:Y:S01]  /*36d0*/  IADD3.X R101, R99, R15, R104, P4, P3 ;  /* 0x0000000f63657210 */ /* 0x000fe200027e6468 */
[----:B------:R-:W-:Y:S01]  /*36e0*/  BSSY B1, `(.L_x_99) ;  /* 0x000000d000017945 */ /* 0x000fe20003800000 */
[----:B------:R-:W-:Y:S02]  /*36f0*/  ISETP.GE.AND P3, PT, R108, 0x81, PT ;  /* 0x000000816c00780c */ /* 0x000fe40003f66270 */
[----:B------:R0:W-:Y:S01]  /*3700*/  @!P1 STG.E.U8 desc[UR38][R4.64+0x39], R87 ;  /* 0x0000395704009986 */ /* 0x0001e2000c101126 */
[----:B------:R-:W-:Y:S02]  /*3710*/  IADD3 R14, P2, R20, R14, RZ ;  /* 0x0000000e140e7210 */ /* 0x000fe40007f5e0ff */
[----:B------:R-:W-:Y:S02]  /*3720*/  ISETP.LT.OR P1, PT, R3, 0x1, !P3 ;  /* 0x000000010300780c */ /* 0x000fe40005f21670 */
[----:B------:R-:W-:-:S02]  /*3730*/  ISETP.GE.AND P0, PT, R108, 0x89, PT ;  /* 0x000000896c00780c */ /* 0x000fc40003f06270 */
[----:B------:R-:W-:Y:S02]  /*3740*/  IADD3.X R15, R15, R21, R57, P2, !PT ;  /* 0x000000150f0f7210 */ /* 0x000fe400017fe439 */
[C---:B------:R-:W-:Y:S02]  /*3750*/  ISETP.LT.OR P2, PT, R3.reuse, 0x2, !P3 ;  /* 0x000000020300780c */ /* 0x040fe40005f41670 */
[----:B------:R-:W-:-:S05]  /*3760*/  ISETP.LT.OR P4, PT, R3, 0x1, !P0 ;  /* 0x000000010300780c */ /* 0x000fca0004781670 */
[----:B0-----:R-:W-:Y:S08]  /*3770*/  @P1 BRA `(.L_x_100) ;  /* 0x00000000000c1947 */ /* 0x001ff00003800000 */
[----:B------:R-:W2:Y:S02]  /*3780*/  LDG.E.U8 R97, desc[UR38][R14.64] ;  /* 0x000000260e617981 */ /* 0x000ea4000c1e1100 */
[----:B--23--:R-:W-:-:S05]  /*3790*/  PRMT R5, R97, 0x8880, RZ ;  /* 0x0000888061057816 */ /* 0x00cfca00000000ff */
[----:B------:R-:W-:-:S07]  /*37a0*/  IMAD R88, R5, R90, RZ ;  /* 0x0000005a05587224 */ /* 0x000fce00078e02ff */
.L_x_100:
[----:B------:R-:W-:Y:S05]  /*37b0*/  BSYNC B1 ;  /* 0x0000000000017941 */ /* 0x000fea0003800000 */
.L_x_99:
[----:B--23--:R-:W-:Y:S01]  /*37c0*/  @!P1 IMAD R5, R24, R89, R88 ;  /* 0x0000005918059224 */ /* 0x00cfe200078e0258 */
[----:B------:R-:W-:Y:S04]  /*37d0*/  BSSY B1, `(.L_x_101) ;  /* 0x0000006000017945 */ /* 0x000fe80003800000 */
[----:B------:R0:W-:Y:S01]  /*37e0*/  @!P1 STG.E.U8 desc[UR38][R6.64], R5 ;  /* 0x0000000506009986 */ /* 0x0001e2000c101126 */
[----:B------:R-:W-:Y:S05]  /*37f0*/  @P2 BRA `(.L_x_102) ;  /* 0x00000000000c2947 */ /* 0x000fea0003800000 */
[----:B------:R-:W0:Y:S02]  /*3800*/  LDG.E.U8 R97, desc[UR38][R14.64+0x1] ;  /* 0x000001260e617981 */ /* 0x000e24000c1e1100 */
[----:B0-----:R-:W-:-:S05]  /*3810*/  PRMT R5, R97, 0x8880, RZ ;  /* 0x0000888061057816 */ /* 0x001fca00000000ff */
[----:B------:R-:W-:-:S07]  /*3820*/  IMAD R88, R5, R90, RZ ;  /* 0x0000005a05587224 */ /* 0x000fce00078e02ff */
.L_x_102:
[----:B------:R-:W-:Y:S05]  /*3830*/  BSYNC B1 ;  /* 0x0000000000017941 */ /* 0x000fea0003800000 */
.L_x_101:
[----:B------:R-:W-:Y:S01]  /*3840*/  @!P2 IMAD R25, R25, R89, R88 ;  /* 0x000000591919a224 */ /* 0x000fe200078e0258 */
[----:B------:R-:W-:Y:S04]  /*3850*/  BSSY B1, `(.L_x_103) ;  /* 0x0000006000017945 */ /* 0x000fe80003800000 */
[----:B------:R2:W-:Y:S01]  /*3860*/  @!P2 STG.E.U8 desc[UR38][R6.64+0x1], R25 ;  /* 0x000001190600a986 */ /* 0x0005e2000c101126 */
[----:B------:R-:W-:Y:S05]  /*3870*/  @P4 BRA `(.L_x_104) ;  /* 0x00000000000c4947 */ /* 0x000fea0003800000 */
[----:B------:R-:W0:Y:S02]  /*3880*/  LDG.E.U8 R97, desc[UR38][R100.64] ;  /* 0x0000002664617981 */ /* 0x000e24000c1e1100 */
[----:B0-----:R-:W-:-:S05]  /*3890*/  PRMT R5, R97, 0x8880, RZ ;  /* 0x0000888061057816 */ /* 0x001fca00000000ff */
[----:B------:R-:W-:-:S07]  /*38a0*/  IMAD R88, R5, R90, RZ ;  /* 0x0000005a05587224 */ /* 0x000fce00078e02ff */
.L_x_104:
[----:B------:R-:W-:Y:S05]  /*38b0*/  BSYNC B1 ;  /* 0x0000000000017941 */ /* 0x000fea0003800000 */
.L_x_103:
[C---:B------:R-:W-:Y:S01]  /*38c0*/  ISETP.LT.OR P1, PT, R3.reuse, 0x2, !P0 ;  /* 0x000000020300780c */ /* 0x040fe20004721670 */
[----:B0-----:R-:W-:Y:S01]  /*38d0*/  @!P4 IMAD R5, R26, R89, R88 ;  /* 0x000000591a05c224 */ /* 0x001fe200078e0258 */
[----:B------:R-:W-:Y:S01]  /*38e0*/  BSSY B1, `(.L_x_105) ;  /* 0x0000008000017945 */ /* 0x000fe20003800000 */
[----:B------:R-:W-:-:S03]  /*38f0*/  ISETP.LT.OR P2, PT, R3, 0x9, !P3 ;  /* 0x000000090300780c */ /* 0x000fc60005f41670 */
[----:B------:R0:W-:Y:S01]  /*3900*/  @!P4 STG.E.U8 desc[UR38][R8.64], R5 ;  /* 0x000000050800c986 */ /* 0x0001e2000c101126 */
[----:B------:R-:W-:-:S06]  /*3910*/  ISETP.LT.OR P4, PT, R3, 0xa, !P3 ;  /* 0x0000000a0300780c */ /* 0x000fcc0005f81670 */
[----:B------:R-:W-:Y:S07]  /*3920*/  @P1 BRA `(.L_x_106) ;  /* 0x00000000000c1947 */ /* 0x000fee0003800000 */
[----:B------:R-:W0:Y:S02]  /*3930*/  LDG.E.U8 R97, desc[UR38][R100.64+0x1] ;  /* 0x0000012664617981 */ /* 0x000e24000c1e1100 */
[----:B0-----:R-:W-:-:S05]  /*3940*/  PRMT R5, R97, 0x8880, RZ ;  /* 0x0000888061057816 */ /* 0x001fca00000000ff */
[----:B------:R-:W-:-:S07]  /*3950*/  IMAD R88, R5, R90, RZ ;  /* 0x0000005a05587224 */ /* 0x000fce00078e02ff */
.L_x_106:
[----:B------:R-:W-:Y:S05]  /*3960*/  BSYNC B1 ;  /* 0x0000000000017941 */ /* 0x000fea0003800000 */
.L_x_105:
[----:B------:R-:W-:Y:S01]  /*3970*/  @!P1 IMAD R27, R27, R89, R88 ;  /* 0x000000591b1b9224 */ /* 0x000fe200078e0258 */
[----:B------:R-:W-:Y:S04]  /*3980*/  BSSY B1, `(.L_x_107) ;  /* 0x0000006000017945 */ /* 0x000fe80003800000 */
[----:B------:R3:W-:Y:S01]  /*3990*/  @!P1 STG.E.U8 desc[UR38][R8.64+0x1], R27 ;  /* 0x0000011b08009986 */ /* 0x0007e2000c101126 */
[----:B------:R-:W-:Y:S05]  /*39a0*/  @P2 BRA `(.L_x_108) ;  /* 0x00000000000c2947 */ /* 0x000fea0003800000 */
[----:B------:R-:W0:Y:S02]  /*39b0*/  LDG.E.U8 R97, desc[UR38][R14.64+0x8] ;  /* 0x000008260e617981 */ /* 0x000e24000c1e1100 */
[----:B0-----:R-:W-:-:S05]  /*39c0*/  PRMT R5, R97, 0x8880, RZ ;  /* 0x0000888061057816 */ /* 0x001fca00000000ff */
[----:B------:R-:W-:-:S07]  /*39d0*/  IMAD R88, R5, R90, RZ ;  /* 0x0000005a05587224 */ /* 0x000fce00078e02ff */
.L_x_108:
[----:B------:R-:W-:Y:S05]  /*39e0*/  BSYNC B1 ;  /* 0x0000000000017941 */ /* 0x000fea0003800000 */
.L_x_107:
[----:B0-----:R-:W-:Y:S01]  /*39f0*/  @!P2 IMAD R5, R28, R89, R88 ;  /* 0x000000591c05a224 */ /* 0x001fe200078e0258 */
[----:B------:R-:W-:Y:S04]  /*3a00*/  BSSY B1, `(.L_x_109) ;  /* 0x0000006000017945 */ /* 0x000fe80003800000 */
[----:B------:R0:W-:Y:S01]  /*3a10*/  @!P2 STG.E.U8 desc[UR38][R6.64+0x8], R5 ;  /* 0x000008050600a986 */ /* 0x0001e2000c101126 */
[----:B------:R-:W-:Y:S05]  /*3a20*/  @P4 BRA `(.L_x_110) ;  /* 0x00000000000c4947 */ /* 0x000fea0003800000 */
[----:B------:R-:W0:Y:S02]  /*3a30*/  LDG.E.U8 R97, desc[UR38][R14.64+0x9] ;  /* 0x000009260e617981 */ /* 0x000e24000c1e1100 */
[----:B0-----:R-:W-:-:S05]  /*3a40*/  PRMT R5, R97, 0x8880, RZ ;  /* 0x0000888061057816 */ /* 0x001fca00000000ff */
[----:B------:R-:W-:-:S07]  /*3a50*/  IMAD R88, R5, R90, RZ ;  /* 0x0000005a05587224 */ /* 0x000fce00078e02ff */
.L_x_110:
[----:B------:R-:W-:Y:S05]  /*3a60*/  BSYNC B1 ;  /* 0x0000000000017941 */ /* 0x000fea0003800000 */
.L_x_109:
[----:B------:R-:W-:Y:S01]  /*3a70*/  ISETP.LT.OR P1, PT, R3, 0x9, !P0 ;  /* 0x000000090300780c */ /* 0x000fe20004721670 */
[----:B------:R-:W-:Y:S01]  /*3a80*/  @!P4 IMAD R29, R29, R89, R88 ;  /* 0x000000591d1dc224 */ /* 0x000fe200078e0258 */
        /* <DEDUP_REMOVED lines=8> */
.L_x_112:
[----:B------:R-:W-:Y:S05]  /*3b10*/  BSYNC B1 ;  /* 0x0000000000017941 */ /* 0x000fea0003800000 */
.L_x_111:
[----:B0-----:R-:W-:Y:S01]  /*3b20*/  @!P1 IMAD R5, R30, R89, R88 ;  /* 0x000000591e059224 */ /* 0x001fe200078e0258 */
[----:B------:R-:W-:Y:S04]  /*3b30*/  BSSY B1, `(.L_x_113) ;  /* 0x0000006000017945 */ /* 0x000fe80003800000 */
[----:B------:R0:W-:Y:S01]  /*3b40*/  @!P1 STG.E.U8 desc[UR38][R8.64+0x8], R5 ;  /* 0x0000080508009986 */ /* 0x0001e2000c101126 */
[----:B------:R-:W-:Y:S05]  /*3b50*/  @P2 BRA `(.L_x_114) ;  /* 0x00000000000c2947 */ /* 0x000fea0003800000 */
[----:B------:R-:W0:Y:S02]  /*3b60*/  LDG.E.U8 R97, desc[UR38][R100.64+0x9] ;  /* 0x0000092664617981 */ /* 0x000e24000c1e1100 */
[----:B0-----:R-:W-:-:S05]  /*3b70*/  PRMT R5, R97, 0x8880, RZ ;  /* 0x0000888061057816 */ /* 0x001fca00000000ff */
[----:B------:R-:W-:-:S07]  /*3b80*/  IMAD R88, R5, R90, RZ ;  /* 0x0000005a05587224 */ /* 0x000fce00078e02ff */
.L_x_114:
[----:B------:R-:W-:Y:S05]  /*3b90*/  BSYNC B1 ;  /* 0x0000000000017941 */ /* 0x000fea0003800000 */
.L_x_113:
[----:B------:R-:W-:Y:S01]  /*3ba0*/  @!P2 IMAD R31, R31, R89, R88 ;  /* 0x000000591f1fa224 */ /* 0x000fe200078e0258 */
[----:B------:R-:W-:Y:S04]  /*3bb0*/  BSSY B1, `(.L_x_115) ;  /* 0x0000006000017945 */ /* 0x000fe80003800000 */
[----:B------:R0:W-:Y:S01]  /*3bc0*/  @!P2 STG.E.U8 desc[UR38][R8.64+0x9], R31 ;  /* 0x0000091f0800a986 */ /* 0x0001e2000c101126 */
[----:B------:R-:W-:Y:S05]  /*3bd0*/  @P4 BRA `(.L_x_116) ;  /* 0x00000000000c4947 */ /* 0x000fea0003800000 */
[----:B------:R-:W0:Y:S02]  /*3be0*/  LDG.E.U8 R97, desc[UR38][R14.64+0x10] ;  /* 0x000010260e617981 */ /* 0x000e24000c1e1100 */
[----:B0-----:R-:W-:-:S05]  /*3bf0*/  PRMT R5, R97, 0x8880, RZ ;  /* 0x0000888061057816 */ /* 0x001fca00000000ff */
[----:B------:R-:W-:-:S07]  /*3c00*/  IMAD R88, R5, R90, RZ ;  /* 0x0000005a05587224 */ /* 0x000fce00078e02ff */
.L_x_116:
[----:B------:R-:W-:Y:S05]  /*3c10*/  BSYNC B1 ;  /* 0x0000000000017941 */ /* 0x000fea0003800000 */
.L_x_115:
        /* <DEDUP_REMOVED lines=10> */
.L_x_118:
[----:B------:R-:W-:Y:S05]  /*3cc0*/  BSYNC B1 ;  /* 0x0000000000017941 */ /* 0x000fea0003800000 */
.L_x_117:
[----:B------:R-:W-:Y:S01]  /*3cd0*/  @!P1 IMAD R33, R33, R89, R88 ;  /* 0x0000005921219224 */ /* 0x000fe200078e0258 */
[----:B------:R-:W-:Y:S04]  /*3ce0*/  BSSY B1, `(.L_x_119) ;  /* 0x0000006000017945 */ /* 0x000fe80003800000 */
[----:B------:R0:W-:Y:S01]  /*3cf0*/  @!P1 STG.E.U8 desc[UR38][R6.64+0x11], R33 ;  /* 0x0000112106009986 */ /* 0x0001e2000c101126 */
[----:B------:R-:W-:Y:S05]  /*3d00*/  @P2 BRA `(.L_x_120) ;  /* 0x00000000000c2947 */ /* 0x000fea0003800000 */
[----:B------:R-:W0:Y:S02]  /*3d10*/  LDG.E.U8 R97, desc[UR38][R100.64+0x10] ;  /* 0x0000102664617981 */ /* 0x000e24000c1e1100 */
[----:B0-----:R-:W-:-:S05]  /*3d20*/  PRMT R5, R97, 0x8880, RZ ;  /* 0x0000888061057816 */ /* 0x001fca00000000ff */
[----:B------:R-:W-:-:S07]  /*3d30*/  IMAD R88, R5, R90, RZ ;  /* 0x0000005a05587224 */ /* 0x000fce00078e02ff */
.L_x_120:
[----:B------:R-:W-:Y:S05]  /*3d40*/  BSYNC B1 ;  /* 0x0000000000017941 */ /* 0x000fea0003800000 */
.L_x_119:
[----:B0-----:R-:W-:Y:S01]  /*3d50*/  @!P2 IMAD R5, R34, R89, R88 ;  /* 0x000000592205a224 */ /* 0x001fe200078e0258 */
[----:B------:R-:W-:Y:S04]  /*3d60*/  BSSY B1, `(.L_x_121) ;  /* 0x0000006000017945 */ /* 0x000fe80003800000 */
[----:B------:R0:W-:Y:S01]  /*3d70*/  @!P2 STG.E.U8 desc[UR38][R8.64+0x10], R5 ;  /* 0x000010050800a986 */ /* 0x0001e2000c101126 */
[----:B------:R-:W-:Y:S05]  /*3d80*/  @P4 BRA `(.L_x_122) ;  /* 0x00000000000c4947 */ /* 0x000fea0003800000 */
[----:B------:R-:W0:Y:S02]  /*3d90*/  LDG.E.U8 R97, desc[UR38][R100.64+0x11] ;  /* 0x0000112664617981 */ /* 0x000e24000c1e1100 */
[----:B0-----:R-:W-:-:S05]  /*3da0*/  PRMT R5, R97, 0x8880, RZ ;  /* 0x0000888061057816 */ /* 0x001fca00000000ff */
[----:B------:R-:W-:-:S07]  /*3db0*/  IMAD R88, R5, R90, RZ ;  /* 0x0000005a05587224 */ /* 0x000fce00078e02ff */
.L_x_122:
[----:B------:R-:W-:Y:S05]  /*3dc0*/  BSYNC B1 ;  /* 0x0000000000017941 */ /* 0x000fea0003800000 */
.L_x_121:
        /* <DEDUP_REMOVED lines=10> */
.L_x_124:
[----:B------:R-:W-:Y:S05]  /*3e70*/  BSYNC B1 ;  /* 0x0000000000017941 */ /* 0x000fea0003800000 */
.L_x_123:
[----:B0-----:R-:W-:Y:S01]  /*3e80*/  @!P1 IMAD R5, R36, R89, R88 ;  /* 0x0000005924059224 */ /* 0x001fe200078e0258 */
[----:B------:R-:W-:Y:S04]  /*3e90*/  BSSY B1, `(.L_x_125) ;  /* 0x0000006000017945 */ /* 0x000fe80003800000 */
[----:B------:R0:W-:Y:S01]  /*3ea0*/  @!P1 STG.E.U8 desc[UR38][R6.64+0x18], R5 ;  /* 0x0000180506009986 */ /* 0x0001e2000c101126 */
[----:B------:R-:W-:Y:S05]  /*3eb0*/  @P2 BRA `(.L_x_126) ;  /* 0x00000000000c2947 */ /* 0x000fea0003800000 */
[----:B------:R-:W0:Y:S02]  /*3ec0*/  LDG.E.U8 R97, desc[UR38][R14.64+0x19] ;  /* 0x000019260e617981 */ /* 0x000e24000c1e1100 */
[----:B0-----:R-:W-:-:S05]  /*3ed0*/  PRMT R5, R97, 0x8880, RZ ;  /* 0x0000888061057816 */ /* 0x001fca00000000ff */
[----:B------:R-:W-:-:S07]  /*3ee0*/  IMAD R88, R5, R90, RZ ;  /* 0x0000005a05587224 */ /* 0x000fce00078e02ff */
.L_x_126:
[----:B------:R-:W-:Y:S05]  /*3ef0*/  BSYNC B1 ;  /* 0x0000000000017941 */ /* 0x000fea0003800000 */
.L_x_125:
[----:B------:R-:W-:Y:S01]  /*3f00*/  @!P2 IMAD R37, R37, R89, R88 ;  /* 0x000000592525a224 */ /* 0x000fe200078e0258 */
[----:B------:R-:W-:Y:S04]  /*3f10*/  BSSY B1, `(.L_x_127) ;  /* 0x0000006000017945 */ /* 0x000fe80003800000 */
[----:B------:R0:W-:Y:S01]  /*3f20*/  @!P2 STG.E.U8 desc[UR38][R6.64+0x19], R37 ;  /* 0x000019250600a986 */ /* 0x0001e2000c101126 */
[----:B------:R-:W-:Y:S05]  /*3f30*/  @P4 BRA `(.L_x_128) ;  /* 0x00000000000c4947 */ /* 0x000fea0003800000 */
[----:B------:R-:W0:Y:S02]  /*3f40*/  LDG.E.U8 R97, desc[UR38][R100.64+0x18] ;  /* 0x0000182664617981 */ /* 0x000e24000c1e1100 */
[----:B0-----:R-:W-:-:S05]  /*3f50*/  PRMT R5, R97, 0x8880, RZ ;  /* 0x0000888061057816 */ /* 0x001fca00000000ff */
[----:B------:R-:W-:-:S07]  /*3f60*/  IMAD R88, R5, R90, RZ ;  /* 0x0000005a05587224 */ /* 0x000fce00078e02ff */
.L_x_128:
[----:B------:R-:W-:Y:S05]  /*3f70*/  BSYNC B1 ;  /* 0x0000000000017941 */ /* 0x000fea0003800000 */
.L_x_127:
        /* <DEDUP_REMOVED lines=10> */
.L_x_130:
[----:B------:R-:W-:Y:S05]  /*4020*/  BSYNC B1 ;  /* 0x0000000000017941 */ /* 0x000fea0003800000 */
.L_x_129:
[----:B------:R-:W-:Y:S01]  /*4030*/  @!P1 IMAD R39, R39, R89, R88 ;  /* 0x0000005927279224 */ /* 0x000fe200078e0258 */
[----:B------:R-:W-:Y:S04]  /*4040*/  BSSY B1, `(.L_x_131) ;  /* 0x0000006000017945 */ /* 0x000fe80003800000 */
[----:B------:R0:W-:Y:S01]  /*4050*/  @!P1 STG.E.U8 desc[UR38][R8.64+0x19], R39 ;  /* 0x0000192708009986 */ /* 0x0001e2000c101126 */
[----:B------:R-:W-:Y:S05]  /*4060*/  @P2 BRA `(.L_x_132) ;  /* 0x00000000000c2947 */ /* 0x000fea0003800000 */
[----:B------:R-:W0:Y:S02]  /*4070*/  LDG.E.U8 R97, desc[UR38][R14.64+0x20] ;  /* 0x000020260e617981 */ /* 0x000e24000c1e1100 */
[----:B0-----:R-:W-:-:S05]  /*4080*/  PRMT R5, R97, 0x8880, RZ ;  /* 0x0000888061057816 */ /* 0x001fca00000000ff */
[----:B------:R-:W-:-:S07]  /*4090*/  IMAD R88, R5, R90, RZ ;  /* 0x0000005a05587224 */ /* 0x000fce00078e02ff */
.L_x_132:
[----:B------:R-:W-:Y:S05]  /*40a0*/  BSYNC B1 ;  /* 0x0000000000017941 */ /* 0x000fea0003800000 */
.L_x_131:
[----:B0-----:R-:W-:Y:S01]  /*40b0*/  @!P2 IMAD R5, R40, R89, R88 ;  /* 0x000000592805a224 */ /* 0x001fe200078e0258 */
[----:B------:R-:W-:Y:S04]  /*40c0*/  BSSY B1, `(.L_x_133) ;  /* 0x0000006000017945 */ /* 0x000fe80003800000 */
[----:B------:R0:W-:Y:S01]  /*40d0*/  @!P2 STG.E.U8 desc[UR38][R6.64+0x20], R5 ;  /* 0x000020050600a986 */ /* 0x0001e2000c101126 */
[----:B------:R-:W-:Y:S05]  /*40e0*/  @P4 BRA `(.L_x_134) ;  /* 0x00000000000c4947 */ /* 0x000fea0003800000 */
[----:B------:R-:W0:Y:S02]  /*40f0*/  LDG.E.U8 R97, desc[UR38][R14.64+0x21] ;  /* 0x000021260e617981 */ /* 0x000e24000c1e1100 */
[----:B0-----:R-:W-:-:S05]  /*4100*/  PRMT R5, R97, 0x8880, RZ ;  /* 0x0000888061057816 */ /* 0x001fca00000000ff */
[----:B------:R-:W-:-:S07]  /*4110*/  IMAD R88, R5, R90, RZ ;  /* 0x0000005a05587224 */ /* 0x000fce00078e02ff */
.L_x_134:
[----:B------:R-:W-:Y:S05]  /*4120*/  BSYNC B1 ;  /* 0x0000000000017941 */ /* 0x000fea0003800000 */
.L_x_133:
        /* <DEDUP_REMOVED lines=10> */
.L_x_136:
[----:B------:R-:W-:Y:S05]  /*41d0*/  BSYNC B1 ;  /* 0x0000000000017941 */ /* 0x000fea0003800000 */
.L_x_135:
[----:B0-----:R-:W-:Y:S01]  /*41e0*/  @!P1 IMAD R5, R42, R89, R88 ;  /* 0x000000592a059224 */ /* 0x001fe200078e0258 */
[----:B------:R-:W-:Y:S04]  /*41f0*/  BSSY B1, `(.L_x_137) ;  /* 0x0000006000017945 */ /* 0x000fe80003800000 */
[----:B------:R0:W-:Y:S01]  /*4200*/  @!P1 STG.E.U8 desc[UR38][R8.64+0x20], R5 ;  /* 0x0000200508009986 */ /* 0x0001e2000c101126 */
[----:B------:R-:W-:Y:S05]  /*4210*/  @P2 BRA `(.L_x_138) ;  /* 0x00000000000c2947 */ /* 0x000fea0003800000 */
[----:B------:R-:W0:Y:S02]  /*4220*/  LDG.E.U8 R97, desc[UR38][R100.64+0x21] ;  /* 0x0000212664617981 */ /* 0x000e24000c1e1100 */
[----:B0-----:R-:W-:-:S05]  /*4230*/  PRMT R5, R97, 0x8880, RZ ;  /* 0x0000888061057816 */ /* 0x001fca00000000ff */
[----:B------:R-:W-:-:S07]  /*4240*/  IMAD R88, R5, R90, RZ ;  /* 0x0000005a05587224 */ /* 0x000fce00078e02ff */
.L_x_138:
[----:B------:R-:W-:Y:S05]  /*4250*/  BSYNC B1 ;  /* 0x0000000000017941 */ /* 0x000fea0003800000 */
.L_x_137:
[----:B------:R-:W-:Y:S01]  /*4260*/  @!P2 IMAD R43, R43, R89, R88 ;  /* 0x000000592b2ba224 */ /* 0x000fe200078e0258 */
[----:B------:R-:W-:Y:S04]  /*4270*/  BSSY B1, `(.L_x_139) ;  /* 0x0000006000017945 */ /* 0x000fe80003800000 */
[----:B------:R0:W-:Y:S01]  /*4280*/  @!P2 STG.E.U8 desc[UR38][R8.64+0x21], R43 ;  /* 0x0000212b0800a986 */ /* 0x0001e2000c101126 */
[----:B------:R-:W-:Y:S05]  /*4290*/  @P4 BRA `(.L_x_140) ;  /* 0x00000000000c4947 */ /* 0x000fea0003800000 */
[----:B------:R-:W0:Y:S02]  /*42a0*/  LDG.E.U8 R97, desc[UR38][R14.64+0x28] ;  /* 0x000028260e617981 */ /* 0x000e24000c1e1100 */
[----:B0-----:R-:W-:-:S05]  /*42b0*/  PRMT R5, R97, 0x8880, RZ ;  /* 0x0000888061057816 */ /* 0x001fca00000000ff */
[----:B------:R-:W-:-:S07]  /*42c0*/  IMAD R88, R5, R90, RZ ;  /* 0x0000005a05587224 */ /* 0x000fce00078e02ff */
.L_x_140:
[----:B------:R-:W-:Y:S05]  /*42d0*/  BSYNC B1 ;  /* 0x0000000000017941 */ /* 0x000fea0003800000 */
.L_x_139:
        /* <DEDUP_REMOVED lines=10> */
.L_x_142:
[----:B------:R-:W-:Y:S05]  /*4380*/  BSYNC B1 ;  /* 0x0000000000017941 */ /* 0x000fea0003800000 */
.L_x_141:
[----:B------:R-:W-:Y:S01]  /*4390*/  @!P1 IMAD R45, R45, R89, R88 ;  /* 0x000000592d2d9224 */ /* 0x000fe200078e0258 */
[----:B------:R-:W-:Y:S04]  /*43a0*/  BSSY B1, `(.L_x_143) ;  /* 0x0000006000017945 */ /* 0x000fe80003800000 */
[----:B------:R0:W-:Y:S01]  /*43b0*/  @!P1 STG.E.U8 desc[UR38][R6.64+0x29], R45 ;  /* 0x0000292d06009986 */ /* 0x0001e2000c101126 */
[----:B------:R-:W-:Y:S05]  /*43c0*/  @P2 BRA `(.L_x_144) ;  /* 0x00000000000c2947 */ /* 0x000fea0003800000 */
[----:B------:R-:W0:Y:S02]  /*43d0*/  LDG.E.U8 R97, desc[UR38][R100.64+0x28] ;  /* 0x0000282664617981 */ /* 0x000e24000c1e1100 */
[----:B0-----:R-:W-:-:S05]  /*43e0*/  PRMT R5, R97, 0x8880, RZ ;  /* 0x0000888061057816 */ /* 0x001fca00000000ff */
[----:B------:R-:W-:-:S07]  /*43f0*/  IMAD R88, R5, R90, RZ ;  /* 0x0000005a05587224 */ /* 0x000fce00078e02ff */
.L_x_144:
[----:B------:R-:W-:Y:S05]  /*4400*/  BSYNC B1 ;  /* 0x0000000000017941 */ /* 0x000fea0003800000 */
.L_x_143:
[----:B0-----:R-:W-:Y:S01]  /*4410*/  @!P2 IMAD R5, R46, R89, R88 ;  /* 0x000000592e05a224 */ /* 0x001fe200078e0258 */
[----:B------:R-:W-:Y:S04]  /*4420*/  BSSY B1, `(.L_x_145) ;  /* 0x0000006000017945 */ /* 0x000fe80003800000 */
[----:B------:R0:W-:Y:S01]  /*4430*/  @!P2 STG.E.U8 desc[UR38][R8.64+0x28], R5 ;  /* 0x000028050800a986 */ /* 0x0001e2000c101126 */
[----:B------:R-:W-:Y:S05]  /*4440*/  @P4 BRA `(.L_x_146) ;  /* 0x00000000000c4947 */ /* 0x000fea0003800000 */
[----:B------:R-:W0:Y:S02]  /*4450*/  LDG.E.U8 R97, desc[UR38][R100.64+0x29] ;  /* 0x0000292664617981 */ /* 0x000e24000c1e1100 */
[----:B0-----:R-:W-:-:S05]  /*4460*/  PRMT R5, R97, 0x8880, RZ ;  /* 0x0000888061057816 */ /* 0x001fca00000000ff */
[----:B------:R-:W-:-:S07]  /*4470*/  IMAD R88, R5, R90, RZ ;  /* 0x0000005a05587224 */ /* 0x000fce00078e02ff */
.L_x_146:
[----:B------:R-:W-:Y:S05]  /*4480*/  BSYNC B1 ;  /* 0x0000000000017941 */ /* 0x000fea0003800000 */
.L_x_145:
        /* <DEDUP_REMOVED lines=10> */
.L_x_148:
[----:B------:R-:W-:Y:S05]  /*4530*/  BSYNC B1 ;  /* 0x0000000000017941 */ /* 0x000fea0003800000 */
.L_x_147:
[----:B0-----:R-:W-:Y:S01]  /*4540*/  @!P1 IMAD R5, R48, R89, R88 ;  /* 0x0000005930059224 */ /* 0x001fe200078e0258 */
[----:B------:R-:W-:Y:S04]  /*4550*/  BSSY B1, `(.L_x_149) ;  /* 0x0000006000017945 */ /* 0x000fe80003800000 */
[----:B------:R0:W-:Y:S01]  /*4560*/  @!P1 STG.E.U8 desc[UR38][R6.64+0x30], R5 ;  /* 0x0000300506009986 */ /* 0x0001e2000c101126 */
[----:B------:R-:W-:Y:S05]  /*4570*/  @P2 BRA `(.L_x_150) ;  /* 0x00000000000c2947 */ /* 0x000fea0003800000 */
[----:B------:R-:W0:Y:S02]  /*4580*/  LDG.E.U8 R97, desc[UR38][R14.64+0x31] ;  /* 0x000031260e617981 */ /* 0x000e24000c1e1100 */
[----:B0-----:R-:W-:-:S05]  /*4590*/  PRMT R5, R97, 0x8880, RZ ;  /* 0x0000888061057816 */ /* 0x001fca00000000ff */
[----:B------:R-:W-:-:S07]  /*45a0*/  IMAD R88, R5, R90, RZ ;  /* 0x0000005a05587224 */ /* 0x000fce00078e02ff */
.L_x_150:
[----:B------:R-:W-:Y:S05]  /*45b0*/  BSYNC B1 ;  /* 0x0000000000017941 */ /* 0x000fea0003800000 */
.L_x_149:
[----:B------:R-:W-:Y:S01]  /*45c0*/  @!P2 IMAD R49, R49, R89, R88 ;  /* 0x000000593131a224 */ /* 0x000fe200078e0258 */
[----:B------:R-:W-:Y:S04]  /*45d0*/  BSSY B1, `(.L_x_151) ;  /* 0x0000006000017945 */ /* 0x000fe80003800000 */
[----:B------:R0:W-:Y:S01]  /*45e0*/  @!P2 STG.E.U8 desc[UR38][R6.64+0x31], R49 ;  /* 0x000031310600a986 */ /* 0x0001e2000c101126 */
[----:B------:R-:W-:Y:S05]  /*45f0*/  @P4 BRA `(.L_x_152) ;  /* 0x00000000000c4947 */ /* 0x000fea0003800000 */
[----:B------:R-:W0:Y:S02]  /*4600*/  LDG.E.U8 R97, desc[UR38][R100.64+0x30] ;  /* 0x0000302664617981 */ /* 0x000e24000c1e1100 */
[----:B0-----:R-:W-:-:S05]  /*4610*/  PRMT R5, R97, 0x8880, RZ ;  /* 0x0000888061057816 */ /* 0x001fca00000000ff */
[----:B------:R-:W-:-:S07]  /*4620*/  IMAD R88, R5, R90, RZ ;  /* 0x0000005a05587224 */ /* 0x000fce00078e02ff */
.L_x_152:
[----:B------:R-:W-:Y:S05]  /*4630*/  BSYNC B1 ;  /* 0x0000000000017941 */ /* 0x000fea0003800000 */
.L_x_151:
[C---:B------:R-:W-:Y:S01]  /*4640*/  ISETP.LT.OR P1, PT, R3.reuse, 0x32, !P0 ;  /* 0x000000320300780c */ /* 0x040fe20004721670 */
[----:B0-----:R-:W-:Y:S01]  /*4650*/  @!P4 IMAD R5, R50, R89, R88 ;  /* 0x000000593205c224 */ /* 0x001fe200078e0258 */
[----:B------:R-:W-:Y:S01]  /*4660*/  BSSY B1, `(.L_x_153) ;  /* 0x0000009000017945 */ /* 0x000fe20003800000 */
[C---:B------:R-:W-:Y:S02]  /*4670*/  ISETP.LT.OR P2, PT, R3.reuse, 0x39, !P3 ;  /* 0x000000390300780c */ /* 0x040fe40005f41670 */
[C---:B------:R-:W-:Y:S01]  /*4680*/  ISETP.LT.OR P3, PT, R3.reuse, 0x3a, !P3 ;  /* 0x0000003a0300780c */ /* 0x040fe20005f61670 */
[----:B------:R0:W-:Y:S01]  /*4690*/  @!P4 STG.E.U8 desc[UR38][R8.64+0x30], R5 ;  /* 0x000030050800c986 */ /* 0x0001e2000c101126 */
[----:B------:R-:W-:-:S06]  /*46a0*/  ISETP.LT.OR P4, PT, R3, 0x39, !P0 ;  /* 0x000000390300780c */ /* 0x000fcc0004781670 */
[----:B------:R-:W-:Y:S07]  /*46b0*/  @P1 BRA `(.L_x_154) ;  /* 0x00000000000c1947 */ /* 0x000fee0003800000 */
[----:B------:R-:W0:Y:S02]  /*46c0*/  LDG.E.U8 R97, desc[UR38][R100.64+0x31] ;  /* 0x0000312664617981 */ /* 0x000e24000c1e1100 */
[----:B0-----:R-:W-:-:S05]  /*46d0*/  PRMT R5, R97, 0x8880, RZ ;  /* 0x0000888061057816 */ /* 0x001fca00000000ff */
[----:B------:R-:W-:-:S07]  /*46e0*/  IMAD R88, R5, R90, RZ ;  /* 0x0000005a05587224 */ /* 0x000fce00078e02ff */
.L_x_154:
[----:B------:R-:W-:Y:S05]  /*46f0*/  BSYNC B1 ;  /* 0x0000000000017941 */ /* 0x000fea0003800000 */
.L_x_153:
[----:B------:R-:W-:Y:S01]  /*4700*/  @!P1 IMAD R51, R51, R89, R88 ;  /* 0x0000005933339224 */ /* 0x000fe200078e0258 */
[----:B------:R-:W-:Y:S04]  /*4710*/  BSSY B1, `(.L_x_155) ;  /* 0x0000006000017945 */ /* 0x000fe80003800000 */
[----:B------:R0:W-:Y:S01]  /*4720*/  @!P1 STG.E.U8 desc[UR38][R8.64+0x31], R51 ;  /* 0x0000313308009986 */ /* 0x0001e2000c101126 */
[----:B------:R-:W-:Y:S05]  /*4730*/  @P2 BRA `(.L_x_156) ;  /* 0x00000000000c2947 */ /* 0x000fea0003800000 */
[----:B------:R-:W0:Y:S02]  /*4740*/  LDG.E.U8 R97, desc[UR38][R14.64+0x38] ;  /* 0x000038260e617981 */ /* 0x000e24000c1e1100 */
[----:B0-----:R-:W-:-:S05]  /*4750*/  PRMT R5, R97, 0x8880, RZ ;  /* 0x0000888061057816 */ /* 0x001fca00000000ff */
[----:B------:R-:W-:-:S07]  /*4760*/  IMAD R88, R5, R90, RZ ;  /* 0x0000005a05587224 */ /* 0x000fce00078e02ff */
.L_x_156:
[----:B------:R-:W-:Y:S05]  /*4770*/  BSYNC B1 ;  /* 0x0000000000017941 */ /* 0x000fea0003800000 */
.L_x_155:
[----:B0-----:R-:W-:Y:S01]  /*4780*/  @!P2 IMAD R5, R52, R89, R88 ;  /* 0x000000593405a224 */ /* 0x001fe200078e0258 */
[----:B------:R-:W-:Y:S04]  /*4790*/  BSSY B1, `(.L_x_157) ;  /* 0x0000006000017945 */ /* 0x000fe80003800000 */
[----:B------:R0:W-:Y:S01]  /*47a0*/  @!P2 STG.E.U8 desc[UR38][R6.64+0x38], R5 ;  /* 0x000038050600a986 */ /* 0x0001e2000c101126 */
[----:B------:R-:W-:Y:S05]  /*47b0*/  @P3 BRA `(.L_x_158) ;  /* 0x00000000000c3947 */ /* 0x000fea0003800000 */
[----:B------:R-:W0:Y:S02]  /*47c0*/  LDG.E.U8 R97, desc[UR38][R14.64+0x39] ;  /* 0x000039260e617981 */ /* 0x000e24000c1e1100 */
[----:B0-----:R-:W-:-:S05]  /*47d0*/  PRMT R5, R97, 0x8880, RZ ;  /* 0x0000888061057816 */ /* 0x001fca00000000ff */
[----:B------:R-:W-:-:S07]  /*47e0*/  IMAD R88, R5, R90, RZ ;  /* 0x0000005a05587224 */ /* 0x000fce00078e02ff */
.L_x_158:
[----:B------:R-:W-:Y:S05]  /*47f0*/  BSYNC B1 ;  /* 0x0000000000017941 */ /* 0x000fea0003800000 */
.L_x_157:
[----:B------:R-:W-:Y:S01]  /*4800*/  @!P3 IMAD R53, R53, R89, R88 ;  /* 0x000000593535b224 */ /* 0x000fe200078e0258 */
[----:B------:R-:W-:Y:S04]  /*4810*/  BSSY B1, `(.L_x_159) ;  /* 0x0000006000017945 */ /* 0x000fe80003800000 */
[----:B------:R0:W-:Y:S01]  /*4820*/  @!P3 STG.E.U8 desc[UR38][R6.64+0x39], R53 ;  /* 0x000039350600b986 */ /* 0x0001e2000c101126 */
[----:B------:R-:W-:Y:S05]  /*4830*/  @P4 BRA `(.L_x_160) ;  /* 0x00000000000c4947 */ /* 0x000fea0003800000 */
[----:B------:R-:W0:Y:S02]  /*4840*/  LDG.E.U8 R97, desc[UR38][R100.64+0x38] ;  /* 0x0000382664617981 */ /* 0x000e24000c1e1100 */
[----:B0-----:R-:W-:-:S05]  /*4850*/  PRMT R5, R97, 0x8880, RZ ;  /* 0x0000888061057816 */ /* 0x001fca00000000ff */
[----:B------:R-:W-:-:S07]  /*4860*/  IMAD R88, R5, R90, RZ ;  /* 0x0000005a05587224 */ /* 0x000fce00078e02ff */
.L_x_160:
[----:B------:R-:W-:Y:S05]  /*4870*/  BSYNC B1 ;  /* 0x0000000000017941 */ /* 0x000fea0003800000 */
.L_x_159:
[----:B0-----:R-:W-:Y:S01]  /*4880*/  @!P4 IMAD R5, R54, R89, R88 ;  /* 0x000000593605c224 */ /* 0x001fe200078e0258 */
[----:B------:R-:W-:Y:S01]  /*4890*/  ISETP.LT.OR P0, PT, R3, 0x3a, !P0 ;  /* 0x0000003a0300780c */ /* 0x000fe20004701670 */
[----:B------:R-:W-:Y:S03]  /*48a0*/  BSSY B1, `(.L_x_161) ;  /* 0x0000006000017945 */ /* 0x000fe60003800000 */
[----:B------:R0:W-:Y:S09]  /*48b0*/  @!P4 STG.E.U8 desc[UR38][R8.64+0x38], R5 ;  /* 0x000038050800c986 */ /* 0x0001f2000c101126 */
[----:B------:R-:W-:Y:S05]  /*48c0*/  @P0 BRA `(.L_x_162) ;  /* 0x00000000000c0947 */ /* 0x000fea0003800000 */
[----:B------:R-:W5:Y:S02]  /*48d0*/  LDG.E.U8 R97, desc[UR38][R100.64+0x39] ;  /* 0x0000392664617981 */ /* 0x000f64000c1e1100 */
[----:B-----5:R-:W-:-:S05]  /*48e0*/  PRMT R3, R97, 0x8880, RZ ;  /* 0x0000888061037816 */ /* 0x020fca00000000ff */
[----:B------:R-:W-:-:S07]  /*48f0*/  IMAD R88, R3, R90, RZ ;  /* 0x0000005a03587224 */ /* 0x000fce00078e02ff */
.L_x_162:
[----:B------:R-:W-:Y:S05]  /*4900*/  BSYNC B1 ;  /* 0x0000000000017941 */ /* 0x000fea0003800000 */
.L_x_161:
[----:B------:R-:W-:Y:S01]  /*4910*/  IMAD R55, R55, R89, R88 ;  /* 0x0000005937377224 */ /* 0x000fe200078e0258 */
[----:B------:R-:W-:Y:S06]  /*4920*/  @P0 BRA `(.L_x_163) ;  /* 0x0000000c00180947 */ /* 0x000fec0003800000 */
[----:B------:R0:W-:Y:S01]  /*4930*/  STG.E.U8 desc[UR38][R8.64+0x39], R55 ;  /* 0x0000393708007986 */ /* 0x0001e2000c101126 */
[----:B------:R-:W-:Y:S05]  /*4940*/  BRA `(.L_x_163) ;  /* 0x0000000c00107947 */ /* 0x000fea0003800000 */
.L_x_34:
[C---:B------:R-:W-:Y:S02]  /*4950*/  ISETP.GE.AND P2, PT, R108.reuse, 0x1, PT ;  /* 0x000000016c00780c */ /* 0x040fe40003f46270 */
[----:B------:R-:W-:Y:S02]  /*4960*/  ISETP.GE.AND P1, PT, R108, 0x9, PT ;  /* 0x000000096c00780c */ /* 0x000fe40003f26270 */
[C---:B------:R-:W-:Y:S02]  /*4970*/  ISETP.LT.OR P0, PT, R3.reuse, 0x1, !P2 ;  /* 0x000000010300780c */ /* 0x040fe40005701670 */
[C---:B------:R-:W-:Y:S02]  /*4980*/  ISETP.LT.OR P3, PT, R3.reuse, 0x2, !P2 ;  /* 0x000000020300780c */ /* 0x040fe40005761670 */
[----:B------:R-:W-:-:S09]  /*4990*/  ISETP.LT.OR P4, PT, R3, 0x1, !P1 ;  /* 0x000000010300780c */ /* 0x000fd20004f81670 */
[-C--:B------:R-:W-:Y:S02]  /*49a0*/  @!P0 IMAD R11, R56, R89.reuse, RZ ;  /* 0x00000059380b8224 */ /* 0x080fe400078e02ff */
[-C--:B------:R-:W-:Y:S02]  /*49b0*/  @!P3 IMAD R57, R57, R89.reuse, RZ ;  /* 0x000000593939b224 */ /* 0x080fe400078e02ff */
[----:B------:R-:W-:Y:S01]  /*49c0*/  @!P4 IMAD R15, R58, R89, RZ ;  /* 0x000000593a0fc224 */ /* 0x000fe200078e02ff */
[----:B------:R0:W-:Y:S01]  /*49d0*/  @!P0 STG.E.U8 desc[UR38][R12.64], R11 ;  /* 0x0000000b0c008986 */ /* 0x0001e2000c101126 */
[----:B------:R-:W-:-:S03]  /*49e0*/  ISETP.LT.OR P0, PT, R3, 0x2, !P1 ;  /* 0x000000020300780c */ /* 0x000fc60004f01670 */
[----:B------:R-:W-:Y:S01]  /*49f0*/  @!P3 STG.E.U8 desc[UR38][R12.64+0x1], R57 ;  /* 0x000001390c00b986 */ /* 0x000fe2000c101126 */
[----:B------:R-:W-:-:S03]  /*4a00*/  ISETP.LT.OR P3, PT, R3, 0x9, !P2 ;  /* 0x000000090300780c */ /* 0x000fc60005761670 */
[----:B------:R1:W-:Y:S01]  /*4a10*/  @!P4 STG.E.U8 desc[UR38][R4.64], R15 ;  /* 0x0000000f0400c986 */ /* 0x0003e2000c101126 */
[----:B------:R-:W-:-:S05]  /*4a20*/  ISETP.LT.OR P4, PT, R3, 0xa, !P2 ;  /* 0x0000000a0300780c */ /* 0x000fca0005781670 */
[----:B------:R-:W-:-:S04]  /*4a30*/  @!P0 IMAD R59, R59, R89, RZ ;  /* 0x000000593b3b8224 */ /* 0x000fc800078e02ff */
[-C--:B0-----:R-:W-:Y:S01]  /*4a40*/  @!P3 IMAD R11, R60, R89.reuse, RZ ;  /* 0x000000593c0bb224 */ /* 0x081fe200078e02ff */
[----:B------:R-:W-:Y:S01]  /*4a50*/  @!P0 STG.E.U8 desc[UR38][R4.64+0x1], R59 ;  /* 0x0000013b04008986 */ /* 0x000fe2000c101126 */
[----:B------:R-:W-:Y:S02]  /*4a60*/  ISETP.LT.OR P0, PT, R3, 0x9, !P1 ;  /* 0x000000090300780c */ /* 0x000fe40004f01670 */
[----:B------:R-:W-:Y:S01]  /*4a70*/  @!P4 IMAD R61, R61, R89, RZ ;  /* 0x000000593d3dc224 */ /* 0x000fe200078e02ff */
[----:B------:R0:W-:Y:S01]  /*4a80*/  @!P3 STG.E.U8 desc[UR38][R12.64+0x8], R11 ;  /* 0x0000080b0c00b986 */ /* 0x0001e2000c101126 */
[----:B------:R-:W-:-:S03]  /*4a90*/  ISETP.LT.OR P3, PT, R3, 0xa, !P1 ;  /* 0x0000000a0300780c */ /* 0x000fc60004f61670 */
[----:B------:R-:W-:Y:S01]  /*4aa0*/  @!P4 STG.E.U8 desc[UR38][R12.64+0x9], R61 ;  /* 0x0000093d0c00c986 */ /* 0x000fe2000c101126 */
[----:B------:R-:W-:-:S05]  /*4ab0*/  ISETP.LT.OR P4, PT, R3, 0x11, !P2 ;  /* 0x000000110300780c */ /* 0x000fca0005781670 */
[----:B-1----:R-:W-:-:S04]  /*4ac0*/  @!P0 IMAD R15, R62, R89, RZ ;  /* 0x000000593e0f8224 */ /* 0x002fc800078e02ff */
[-C--:B------:R-:W-:Y:S01]  /*4ad0*/  @!P3 IMAD R63, R63, R89.reuse, RZ ;  /* 0x000000593f3fb224 */ /* 0x080fe200078e02ff */
[----:B------:R1:W-:Y:S01]  /*4ae0*/  @!P0 STG.E.U8 desc[UR38][R4.64+0x8], R15 ;  /* 0x0000080f04008986 */ /* 0x0003e2000c101126 */
[C---:B------:R-:W-:Y:S02]  /*4af0*/  ISETP.LT.OR P0, PT, R3.reuse, 0x12, !P2 ;  /* 0x000000120300780c */ /* 0x040fe40005701670 */
[----:B------:R-:W-:Y:S01]  /*4b00*/  @!P4 IMAD R21, R64, R89, RZ ;  /* 0x000000594015c224 */ /* 0x000fe200078e02ff */
        /* <DEDUP_REMOVED lines=17> */
[----:B--2---:R-:W-:Y:S01]  /*4c20*/  @!P4 IMAD R21, R70, R89, RZ ;  /* 0x000000594615c224 */ /* 0x004fe200078e02ff */
        /* <DEDUP_REMOVED lines=37> */
[C---:B------:R-:W-:Y:S02]  /*4e80*/  ISETP.LT.OR P3, PT, R3.reuse, 0x39, !P2 ;  /* 0x000000390300780c */ /* 0x040fe40005761670 */
[C---:B------:R-:W-:Y:S01]  /*4e90*/  ISETP.LT.OR P2, PT, R3.reuse, 0x3a, !P2 ;  /* 0x0000003a0300780c */ /* 0x040fe20005741670 */
[----:B------:R2:W-:Y:S01]  /*4ea0*/  @!P4 STG.E.U8 desc[UR38][R4.64+0x30], R21 ;  /* 0x000030150400c986 */ /* 0x0005e2000c101126 */
[----:B------:R-:W-:-:S02]  /*4eb0*/  ISETP.LT.OR P4, PT, R3, 0x39, !P1 ;  /* 0x000000390300780c */ /* 0x000fc40004f81670 */
[----:B------:R-:W-:-:S03]  /*4ec0*/  ISETP.LT.OR P1, PT, R3, 0x3a, !P1 ;  /* 0x0000003a0300780c */ /* 0x000fc60004f21670 */
[----:B------:R-:W-:-:S04]  /*4ed0*/  @!P0 IMAD R83, R83, R89, RZ ;  /* 0x0000005953538224 */ /* 0x000fc800078e02ff */
[-C--:B0-----:R-:W-:Y:S01]  /*4ee0*/  @!P3 IMAD R11, R84, R89.reuse, RZ ;  /* 0x00000059540bb224 */ /* 0x081fe200078e02ff */
[----:B------:R-:W-:Y:S01]  /*4ef0*/  @!P0 STG.E.U8 desc[UR38][R4.64+0x31], R83 ;  /* 0x0000315304008986 */ /* 0x000fe2000c101126 */
[-C--:B------:R-:W-:Y:S01]  /*4f00*/  @!P2 IMAD R85, R85, R89.reuse, RZ ;  /* 0x000000595555a224 */ /* 0x080fe200078e02ff */
[----:B------:R-:W-:Y:S01]  /*4f10*/  ISETP.GE.AND P0, PT, R108, 0x81, PT ;  /* 0x000000816c00780c */ /* 0x000fe20003f06270 */
[-C--:B-1----:R-:W-:Y:S01]  /*4f20*/  @!P4 IMAD R15, R86, R89.reuse, RZ ;  /* 0x00000059560fc224 */ /* 0x082fe200078e02ff */
[----:B------:R0:W-:Y:S01]  /*4f30*/  @!P3 STG.E.U8 desc[UR38][R12.64+0x38], R11 ;  /* 0x0000380b0c00b986 */ /* 0x0001e2000c101126 */
[----:B------:R-:W-:Y:S01]  /*4f40*/  @!P1 IMAD R87, R87, R89, RZ ;  /* 0x0000005957579224 */ /* 0x000fe200078e02ff */
[----:B------:R-:W-:Y:S02]  /*4f50*/  ISETP.LT.OR P3, PT, R3, 0x1, !P0 ;  /* 0x000000010300780c */ /* 0x000fe40004761670 */
[----:B------:R-:W-:Y:S01]  /*4f60*/  @!P2 STG.E.U8 desc[UR38][R12.64+0x39], R85 ;  /* 0x000039550c00a986 */ /* 0x000fe2000c101126 */
[----:B------:R-:W-:-:S03]  /*4f70*/  ISETP.GE.AND P2, PT, R108, 0x89, PT ;  /* 0x000000896c00780c */ /* 0x000fc60003f46270 */
[----:B------:R-:W-:Y:S01]  /*4f80*/  @!P4 STG.E.U8 desc[UR38][R4.64+0x38], R15 ;  /* 0x0000380f0400c986 */ /* 0x000fe2000c101126 */
[----:B------:R-:W-:-:S03]  /*4f90*/  ISETP.LT.OR P4, PT, R3, 0x2, !P0 ;  /* 0x000000020300780c */ /* 0x000fc60004781670 */
[----:B------:R1:W-:Y:S01]  /*4fa0*/  @!P1 STG.E.U8 desc[UR38][R4.64+0x39], R87 ;  /* 0x0000395704009986 */ /* 0x0003e2000c101126 */
[----:B------:R-:W-:Y:S02]  /*4fb0*/  ISETP.LT.OR P1, PT, R3, 0x1, !P2 ;  /* 0x000000010300780c */ /* 0x000fe40005721670 */
[----:B--2---:R-:W-:-:S05]  /*4fc0*/  @!P3 IMAD R21, R24, R89, RZ ;  /* 0x000000591815b224 */ /* 0x004fca00078e02ff */
[----:B------:R-:W-:Y:S01]  /*4fd0*/  @!P3 STG.E.U8 desc[UR38][R6.64], R21 ;  /* 0x000000150600b986 */ /* 0x000fe2000c101126 */
[----:B------:R-:W-:Y:S01]  /*4fe0*/  ISETP.LT.OR P3, PT, R3, 0x2, !P2 ;  /* 0x000000020300780c */ /* 0x000fe20005761670 */
[----:B------:R-:W-:-:S04]  /*4ff0*/  @!P4 IMAD R25, R25, R89, RZ ;  /* 0x000000591919c224 */ /* 0x000fc800078e02ff */
[----:B0-----:R-:W-:Y:S01]  /*5000*/  @!P1 IMAD R11, R26, R89, RZ ;  /* 0x000000591a0b9224 */ /* 0x001fe200078e02ff */
[----:B------:R-:W-:Y:S01]  /*5010*/  @!P4 STG.E.U8 desc[UR38][R6.64+0x1], R25 ;  /* 0x000001190600c986 */ /* 0x000fe2000c101126 */
[----:B------:R-:W-:-:S03]  /*5020*/  ISETP.LT.OR P4, PT, R3, 0x9, !P0 ;  /* 0x000000090300780c */ /* 0x000fc60004781670 */
[----:B------:R0:W-:Y:S01]  /*5030*/  @!P1 STG.E.U8 desc[UR38][R8.64], R11 ;  /* 0x0000000b08009986 */ /* 0x0001e2000c101126 */
[----:B------:R-:W-:Y:S02]  /*5040*/  ISETP.LT.OR P1, PT, R3, 0xa, !P0 ;  /* 0x0000000a0300780c */ /* 0x000fe40004721670 */
[----:B------:R-:W-:-:S05]  /*5050*/  @!P3 IMAD R27, R27, R89, RZ ;  /* 0x000000591b1bb224 */ /* 0x000fca00078e02ff */
[----:B------:R-:W-:Y:S01]  /*5060*/  @!P3 STG.E.U8 desc[UR38][R8.64+0x1], R27 ;  /* 0x0000011b0800b986 */ /* 0x000fe2000c101126 */
[----:B------:R-:W-:Y:S01]  /*5070*/  ISETP.LT.OR P3, PT, R3, 0x9, !P2 ;  /* 0x000000090300780c */ /* 0x000fe20005761670 */
[----:B-1----:R-:W-:-:S04]  /*5080*/  @!P4 IMAD R5, R28, R89, RZ ;  /* 0x000000591c05c224 */ /* 0x002fc800078e02ff */
[----:B------:R-:W-:Y:S01]  /*5090*/  @!P1 IMAD R29, R29, R89, RZ ;  /* 0x000000591d1d9224 */ /* 0x000fe200078e02ff */
[----:B------:R1:W-:Y:S01]  /*50a0*/  @!P4 STG.E.U8 desc[UR38][R6.64+0x8], R5 ;  /* 0x000008050600c986 */ /* 0x0003e2000c101126 */
[----:B------:R-:W-:-:S03]  /*50b0*/  ISETP.LT.OR P4, PT, R3, 0xa, !P2 ;  /* 0x0000000a0300780c */ /* 0x000fc60005781670 */
[----:B------:R-:W-:Y:S01]  /*50c0*/  @!P1 STG.E.U8 desc[UR38][R6.64+0x9], R29 ;  /* 0x0000091d06009986 */ /* 0x000fe2000c101126 */
[----:B------:R-:W-:Y:S02]  /*50d0*/  ISETP.LT.OR P1, PT, R3, 0x11, !P0 ;  /* 0x000000110300780c */ /* 0x000fe40004721670 */
[----:B0-----:R-:W-:-:S05]  /*50e0*/  @!P3 IMAD R11, R30, R89, RZ ;  /* 0x000000591e0bb224 */ /* 0x001fca00078e02ff */
[----:B------:R0:W-:Y:S01]  /*50f0*/  @!P3 STG.E.U8 desc[UR38][R8.64+0x8], R11 ;  /* 0x0000080b0800b986 */ /* 0x0001e2000c101126 */
[----:B------:R-:W-:Y:S01]  /*5100*/  ISETP.LT.OR P3, PT, R3, 0x12, !P0 ;  /* 0x000000120300780c */ /* 0x000fe20004761670 */
[----:B------:R-:W-:-:S04]  /*5110*/  @!P4 IMAD R31, R31, R89, RZ ;  /* 0x000000591f1fc224 */ /* 0x000fc800078e02ff */
[----:B------:R-:W-:Y:S01]  /*5120*/  @!P1 IMAD R13, R32, R89, RZ ;  /* 0x00000059200d9224 */ /* 0x000fe200078e02ff */
        /* <DEDUP_REMOVED lines=17> */
[----:B--2---:R-:W-:Y:S01]  /*5240*/  @!P1 IMAD R13, R38, R89, RZ ;  /* 0x00000059260d9224 */ /* 0x004fe200078e02ff */
        /* <DEDUP_REMOVED lines=29> */
[----:B------:R3:W-:Y:S01]  /*5420*/  @!P1 STG.E.U8 desc[UR38][R8.64+0x29], R47 ;  /* 0x0000292f08009986 */ /* 0x0007e2000c101126 */
[----:B------:R-:W-:Y:S02]  /*5430*/  ISETP.LT.OR P1, PT, R3, 0x31, !P2 ;  /* 0x000000310300780c */ /* 0x000fe40005721670 */
[----:B0-----:R-:W-:-:S05]  /*5440*/  @!P3 IMAD R11, R48, R89, RZ ;  /* 0x00000059300bb224 */ /* 0x001fca00078e02ff */
[----:B------:R3:W-:Y:S01]  /*5450*/  @!P3 STG.E.U8 desc[UR38][R6.64+0x30], R11 ;  /* 0x0000300b0600b986 */ /* 0x0007e2000c101126 */
[----:B------:R-:W-:Y:S01]  /*5460*/  ISETP.LT.OR P3, PT, R3, 0x32, !P2 ;  /* 0x000000320300780c */ /* 0x000fe20005761670 */
[----:B------:R-:W-:-:S04]  /*5470*/  @!P4 IMAD R49, R49, R89, RZ ;  /* 0x000000593131c224 */ /* 0x000fc800078e02ff */
[-C--:B--2---:R-:W-:Y:S01]  /*5480*/  @!P1 IMAD R13, R50, R89.reuse, RZ ;  /* 0x00000059320d9224 */ /* 0x084fe200078e02ff */
[----:B------:R3:W-:Y:S01]  /*5490*/  @!P4 STG.E.U8 desc[UR38][R6.64+0x31], R49 ;  /* 0x000031310600c986 */ /* 0x0007e2000c101126 */
[C---:B------:R-:W-:Y:S02]  /*54a0*/  ISETP.LT.OR P4, PT, R3.reuse, 0x39, !P0 ;  /* 0x000000390300780c */ /* 0x040fe40004781670 */
[C---:B------:R-:W-:Y:S01]  /*54b0*/  ISETP.LT.OR P0, PT, R3.reuse, 0x3a, !P0 ;  /* 0x0000003a0300780c */ /* 0x040fe20004701670 */
[----:B------:R3:W-:Y:S01]  /*54c0*/  @!P1 STG.E.U8 desc[UR38][R8.64+0x30], R13 ;  /* 0x0000300d08009986 */ /* 0x0007e2000c101126 */
[C---:B------:R-:W-:Y:S02]  /*54d0*/  ISETP.LT.OR P1, PT, R3.reuse, 0x39, !P2 ;  /* 0x000000390300780c */ /* 0x040fe40005721670 */
[----:B------:R-:W-:Y:S01]  /*54e0*/  ISETP.LT.OR P2, PT, R3, 0x3a, !P2 ;  /* 0x0000003a0300780c */ /* 0x000fe20005741670 */
[----:B------:R-:W-:-:S05]  /*54f0*/  @!P3 IMAD R51, R51, R89, RZ ;  /* 0x000000593333b224 */ /* 0x000fca00078e02ff */
[----:B------:R3:W-:Y:S01]  /*5500*/  @!P3 STG.E.U8 desc[UR38][R8.64+0x31], R51 ;  /* 0x000031330800b986 */ /* 0x0007e2000c101126 */
[-C--:B------:R-:W-:Y:S02]  /*5510*/  @!P4 IMAD R3, R52, R89.reuse, RZ ;  /* 0x000000593403c224 */ /* 0x080fe400078e02ff */
[-C--:B------:R-:W-:Y:S02]  /*5520*/  @!P0 IMAD R53, R53, R89.reuse, RZ ;  /* 0x0000005935358224 */ /* 0x080fe400078e02ff */
[-C--:B-1----:R-:W-:Y:S01]  /*5530*/  @!P1 IMAD R5, R54, R89.reuse, RZ ;  /* 0x0000005936059224 */ /* 0x082fe200078e02ff */
[----:B------:R3:W-:Y:S01]  /*5540*/  @!P4 STG.E.U8 desc[UR38][R6.64+0x38], R3 ;  /* 0x000038030600c986 */ /* 0x0007e2000c101126 */
[----:B------:R-:W-:-:S03]  /*5550*/  @!P2 IMAD R55, R55, R89, RZ ;  /* 0x000000593737a224 */ /* 0x000fc600078e02ff */
[----:B------:R3:W-:Y:S04]  /*5560*/  @!P0 STG.E.U8 desc[UR38][R6.64+0x39], R53 ;  /* 0x0000393506008986 */ /* 0x0007e8000c101126 */
[----:B------:R3:W-:Y:S04]  /*5570*/  @!P1 STG.E.U8 desc[UR38][R8.64+0x38], R5 ;  /* 0x0000380508009986 */ /* 0x0007e8000c101126 */
[----:B------:R3:W-:Y:S02]  /*5580*/  @!P2 STG.E.U8 desc[UR38][R8.64+0x39], R55 ;  /* 0x000039370800a986 */ /* 0x0007e4000c101126 */
.L_x_163:
[----:B------:R-:W-:Y:S05]  /*5590*/  BSYNC B0 ;  /* 0x0000000000007941 */ /* 0x000fea0003800000 */
.L_x_33:
[----:B------:R-:W-:Y:S01]  /*55a0*/  IADD3 R16, P0, R16, UR36, RZ ;  /* 0x0000002410107c10 */ /* 0x000fe2000ff1e0ff */
[----:B------:R-:W-:Y:S01]  /*55b0*/  ULDC.64 UR4, c[0x0][0x650] ;  /* 0x0001940000047ab9 */ /* 0x000fe20000000a00 */
[----:B---3--:R-:W-:Y:S01]  /*55c0*/  PRMT R3, RZ, 0x7610, R3 ;  /* 0x00007610ff037816 */ /* 0x008fe20000000003 */
[----:B------:R-:W-:Y:S01]  /*55d0*/  IMAD.MOV.U32 R98, RZ, RZ, -0x1 ;  /* 0xffffffffff627424 */ /* 0x000fe200078e00ff */
[----:B------:R-:W-:Y:S01]  /*55e0*/  IADD3.X R17, R17, UR42, RZ, P0, !PT ;  /* 0x0000002a11117c10 */ /* 0x000fe200087fe4ff */
[----:B------:R-:W-:Y:S01]  /*55f0*/  IMAD.MOV.U32 R88, RZ, RZ, -0x1 ;  /* 0xffffffffff587424 */ /* 0x000fe200078e00ff */
[----:B------:R-:W-:-:S04]  /*5600*/  ISETP.GE.U32.AND P0, PT, R16, UR4, PT ;  /* 0x0000000410007c0c */ /* 0x000fc8000bf06070 */
[----:B------:R-:W-:-:S13]  /*5610*/  ISETP.GE.U32.AND.EX P0, PT, R17, UR5, PT, P0 ;  /* 0x0000000511007c0c */ /* 0x000fda000bf06100 */
[----:B------:R-:W-:Y:S05]  /*5620*/  @P0 BRA `(.L_x_164) ;  /* 0x0000000400500947 */ /* 0x000fea0003800000 */
[----:B------:R-:W3:Y:S01]  /*5630*/  LDC.64 R10, c[0x0][0x628] ;  /* 0x00018a00ff0a7b82 */ /* 0x000ee20000000a00 */
[----:B------:R-:W1:Y:S01]  /*5640*/  S2R R20, SR_CTAID.X ;  /* 0x0000000000147919 */ /* 0x000e620000002500 */
[----:B0-----:R-:W-:Y:S02]  /*5650*/  IMAD.MOV.U32 R8, RZ, RZ, R16 ;  /* 0x000000ffff087224 */ /* 0x001fe400078e0010 */
[----:B------:R-:W-:Y:S01]  /*5660*/  IMAD.MOV.U32 R9, RZ, RZ, R17 ;  /* 0x000000ffff097224 */ /* 0x000fe200078e0011 */
[----:B------:R-:W0:Y:S03]  /*5670*/  S2R R21, SR_CTAID.Y ;  /* 0x0000000000157919 */ /* 0x000e260000002600 */
[----:B------:R-:W0:Y:S08]  /*5680*/  LDC R0, c[0x0][0x630] ;  /* 0x00018c00ff007b82 */ /* 0x000e300000000800 */
[----:B------:R-:W0:Y:S01]  /*5690*/  LDC.64 R14, c[0x0][0x620] ;  /* 0x00018800ff0e7b82 */ /* 0x000e220000000a00 */
[----:B---3--:R-:W-:-:S04]  /*56a0*/  ISETP.NE.U32.AND P0, PT, R10, RZ, PT ;  /* 0x000000ff0a00720c */ /* 0x008fc80003f05070 */
[----:B------:R-:W-:-:S13]  /*56b0*/  ISETP.NE.AND.EX P0, PT, R11, RZ, PT, P0 ;  /* 0x000000ff0b00720c */ /* 0x000fda0003f05300 */
[----:B01----:R-:W-:Y:S05]  /*56c0*/  @!P0 BRA `(.L_x_165) ;  /* 0x0000000000288947 */ /* 0x003fea0003800000 */
[----:B------:R-:W0:Y:S02]  /*56d0*/  LDC R3, c[0x0][0x634] ;  /* 0x00018d00ff037b82 */ /* 0x000e240000000800 */
[----:B0-----:R-:W-:-:S05]  /*56e0*/  IADD3 R3, P0, R16, R3, RZ ;  /* 0x0000000310037210 */ /* 0x001fca0007f1e0ff */
[----:B----4-:R-:W-:-:S04]  /*56f0*/  IMAD.X R13, RZ, RZ, R17, P0 ;  /* 0x000000ffff0d7224 */ /* 0x010fc800000e0611 */
[----:B------:R-:W-:-:S04]  /*5700*/  IMAD.WIDE.U32 R4, R13, R10, RZ ;  /* 0x0000000a0d047225 */ /* 0x000fc800078e00ff */
[----:B--2---:R-:W-:-:S04]  /*5710*/  IMAD.WIDE.U32 R6, P0, R3, R11, R4 ;  /* 0x0000000b03067225 */ /* 0x004fc80007800004 */
[----:B------:R-:W-:-:S04]  /*5720*/  IMAD.WIDE.U32 R4, R3, R10, RZ ;  /* 0x0000000a03047225 */ /* 0x000fc800078e00ff */
[----:B------:R-:W-:Y:S01]  /*5730*/  IMAD.X R9, RZ, RZ, RZ, P0 ;  /* 0x000000ffff097224 */ /* 0x000fe200000e06ff */
[----:B------:R-:W-:Y:S01]  /*5740*/  IADD3 RZ, P0, R5, R6, RZ ;  /* 0x0000000605ff7210 */ /* 0x000fe20007f1e0ff */
[----:B------:R-:W-:-:S04]  /*5750*/  IMAD.MOV.U32 R8, RZ, RZ, R7 ;  /* 0x000000ffff087224 */ /* 0x000fc800078e0007 */
[----:B------:R-:W-:-:S08]  /*5760*/  IMAD.WIDE.U32.X R8, R13, R11, R8, P0 ;  /* 0x0000000b0d087225 */ /* 0x000fd000000e0408 */
.L_x_165:
[----:B------:R-:W0:Y:S01]  /*5770*/  LDC.64 R28, c[0x0][0x640] ;  /* 0x00019000ff1c7b82 */ /* 0x000e220000000a00 */
[-CC-:B------:R-:W-:Y:S01]  /*5780*/  SHF.R.U64 R88, R8, R0.reuse, R9.reuse ;  /* 0x0000000008587219 */ /* 0x180fe20000001209 */
[----:B------:R-:W-:Y:S01]  /*5790*/  ULDC UR4, c[0x0][0x150] ;  /* 0x0000540000047ab9 */ /* 0x000fe20000000800 */
[----:B------:R-:W-:Y:S02]  /*57a0*/  SHF.R.U32.HI R0, RZ, R0, R9 ;  /* 0x00000000ff007219 */ /* 0x000fe40000011609 */
[----:B------:R-:W-:Y:S02]  /*57b0*/  IADD3 R3, P0, RZ, -R88, RZ ;  /* 0x80000058ff037210 */ /* 0x000fe40007f1e0ff */
[----:B--2---:R-:W-:Y:S01]  /*57c0*/  I2FP.F32.U32 R7, R20 ;  /* 0x0000001400077245 */ /* 0x004fe20000201000 */
[----:B------:R-:W1:Y:S02]  /*57d0*/  LDC R6, c[0x0][0x618] ;  /* 0x00018600ff067b82 */ /* 0x000e640000000800 */
[----:B------:R-:W-:-:S02]  /*57e0*/  IMAD.X R5, RZ, RZ, ~R0, P0 ;  /* 0x000000ffff057224 */ /* 0x000fc400000e0e00 */
[----:B------:R-:W-:Y:S01]  /*57f0*/  FMUL R7, R7, UR4 ;  /* 0x0000000407077c20 */ /* 0x000fe20008400000 */
[----:B------:R-:W-:Y:S01]  /*5800*/  ULDC UR4, c[0x0][0x154] ;  /* 0x0000550000047ab9 */ /* 0x000fe20000000800 */
[-C--:B------:R-:W-:Y:S02]  /*5810*/  IMAD R0, R5, R14.reuse, RZ ;  /* 0x0000000e05007224 */ /* 0x080fe400078e02ff */
[----:B------:R-:W4:Y:S01]  /*5820*/  LDC R8, c[0x0][0x608] ;  /* 0x00018200ff087b82 */ /* 0x000f220000000800 */
[C---:B------:R-:W-:Y:S01]  /*5830*/  IMAD.WIDE.U32 R4, R3.reuse, R14, R16 ;  /* 0x0000000e03047225 */ /* 0x040fe200078e0010 */
[----:B------:R-:W2:Y:S03]  /*5840*/  F2I.U32.TRUNC.NTZ R7, R7 ;  /* 0x0000000700077305 */ /* 0x000ea6000020f000 */
[----:B------:R-:W-:Y:S01]  /*5850*/  IMAD R3, R3, R15, R0 ;  /* 0x0000000f03037224 */ /* 0x000fe200078e0200 */
[----:B------:R-:W-:-:S02]  /*5860*/  I2FP.F32.U32 R0, R21 ;  /* 0x0000001500007245 */ /* 0x000fc40000201000 */
[----:B------:R-:W3:Y:S01]  /*5870*/  LDC R26, c[0x0][0x658] ;  /* 0x00019600ff1a7b82 */ /* 0x000ee20000000800 */
[----:B------:R-:W-:Y:S01]  /*5880*/  IMAD.IADD R3, R5, 0x1, R3 ;  /* 0x0000000105037824 */ /* 0x000fe200078e0203 */
[----:B0-----:R-:W-:Y:S01]  /*5890*/  ISETP.NE.U32.AND P0, PT, R28, RZ, PT ;  /* 0x000000ff1c00720c */ /* 0x001fe20003f05070 */
[----:B------:R-:W-:-:S03]  /*58a0*/  FMUL R0, R0, UR4 ;  /* 0x0000000400007c20 */ /* 0x000fc60008400000 */
[----:B------:R-:W-:Y:S01]  /*58b0*/  ISETP.NE.AND.EX P0, PT, R29, RZ, PT, P0 ;  /* 0x000000ff1d00720c */ /* 0x000fe20003f05300 */
[----:B------:R0:W0:Y:S01]  /*58c0*/  F2I.U32.TRUNC.NTZ R14, R0 ;  /* 0x00000000000e7305 */ /* 0x000022000020f000 */
[----:B------:R-:W0:Y:S01]  /*58d0*/  LDC R9, c[0x0][0x144] ;  /* 0x00005100ff097b82 */ /* 0x000e220000000800 */
[-C--:B-1----:R-:W-:Y:S01]  /*58e0*/  SHF.R.U64 R10, R4, R6.reuse, R3 ;  /* 0x00000006040a7219 */ /* 0x082fe20000001203 */
[----:B--2---:R-:W-:Y:S01]  /*58f0*/  IMAD.MOV R7, RZ, RZ, -R7 ;  /* 0x000000ffff077224 */ /* 0x004fe200078e0a07 */
[----:B------:R-:W-:-:S05]  /*5900*/  SHF.R.U32.HI R3, RZ, R6, R3 ;  /* 0x00000006ff037219 */ /* 0x000fca0000011603 */
[----:B------:R-:W1:Y:S01]  /*5910*/  LDC R24, c[0x0][0x148] ;  /* 0x00005200ff187b82 */ /* 0x000e620000000800 */
[-CC-:B----4-:R-:W-:Y:S02]  /*5920*/  SHF.R.U64 R12, R10, R8.reuse, R3.reuse ;  /* 0x000000080a0c7219 */ /* 0x190fe40000001203 */
[----:B------:R-:W-:-:S05]  /*5930*/  SHF.R.U32.HI R3, RZ, R8, R3 ;  /* 0x00000008ff037219 */ /* 0x000fca0000011603 */
[----:B------:R-:W2:Y:S01]  /*5940*/  LDC R15, c[0x0][0x600] ;  /* 0x00018000ff0f7b82 */ /* 0x000ea20000000800 */
[-CC-:B---3--:R-:W-:Y:S02]  /*5950*/  SHF.R.U64 R13, R12, R26.reuse, R3.reuse ;  /* 0x0000001a0c0d7219 */ /* 0x188fe40000001203 */
[----:B------:R-:W-:-:S03]  /*5960*/  SHF.R.U32.HI R5, RZ, R26, R3 ;  /* 0x0000001aff057219 */ /* 0x000fc60000011603 */
[----:B------:R-:W-:Y:S02]  /*5970*/  IMAD.MOV.U32 R4, RZ, RZ, R13 ;  /* 0x000000ffff047224 */ /* 0x000fe400078e000d */
[----:B------:R-:W3:Y:S01]  /*5980*/  LDC R27, c[0x0][0x648] ;  /* 0x00019200ff1b7b82 */ /* 0x000ee20000000800 */
[----:B0-----:R-:W-:-:S07]  /*5990*/  IMAD R25, R9, R7, R20 ;  /* 0x0000000709197224 */ /* 0x001fce00078e0214 */
[----:B------:R-:W0:Y:S08]  /*59a0*/  LDC R30, c[0x0][0x638] ;  /* 0x00018e00ff1e7b82 */ /* 0x000e300000000800 */
[----:B------:R-:W4:Y:S01]  /*59b0*/  LDC R31, c[0x0][0x610] ;  /* 0x00018400ff1f7b82 */ /* 0x000f220000000800 */
[----:B-1----:R-:W-:Y:S05]  /*59c0*/  @!P0 BRA `(.L_x_166) ;  /* 0x0000000000288947 */ /* 0x002fea0003800000 */
[----:B------:R-:W1:Y:S02]  /*59d0*/  LDC R0, c[0x0][0x64c] ;  /* 0x00019300ff007b82 */ /* 0x000e640000000800 */
[----:B-1----:R-:W-:-:S05]  /*59e0*/  IADD3 R3, P0, R13, R0, RZ ;  /* 0x000000000d037210 */ /* 0x002fca0007f1e0ff */
        /* <DEDUP_REMOVED lines=8> */
.L_x_166:
[----:B------:R-:W-:Y:S01]  /*5a70*/  ISETP.NE.AND P0, PT, R2, 0x1, PT ;  /* 0x000000010200780c */ /* 0x000fe20003f05270 */
[----:B------:R-:W-:Y:S01]  /*5a80*/  IMAD.MOV R14, RZ, RZ, -R14 ;  /* 0x000000ffff0e7224 */ /* 0x000fe200078e0a0e */
[----:B---3--:R-:W-:Y:S01]  /*5a90*/  SHF.R.U64 R0, R4, R27, R5 ;  /* 0x0000001b04007219 */ /* 0x008fe20000001205 */
[----:B--2---:R-:W-:Y:S01]  /*5aa0*/  VIADD R5, R15, 0xffffffff ;  /* 0xffffffff0f057836 */ /* 0x004fe20000000000 */
[----:B------:R-:W-:-:S03]  /*5ab0*/  LOP3.LUT R3, R12, R95, RZ, 0xc0, !PT ;  /* 0x0000005f0c037212 */ /* 0x000fc600078ec0ff */
[----:B------:R-:W-:Y:S01]  /*5ac0*/  IMAD.MOV R4, RZ, RZ, -R0 ;  /* 0x000000ffff047224 */ /* 0x000fe200078e0a00 */
[----:B------:R-:W-:Y:S01]  /*5ad0*/  LOP3.LUT R10, R10, R5, RZ, 0xc0, !PT ;  /* 0x000000050a0a7212 */ /* 0x000fe200078ec0ff */
[----:B------:R-:W-:Y:S02]  /*5ae0*/  IMAD R0, R92, R0, R3 ;  /* 0x000000005c007224 */ /* 0x000fe400078e0203 */
[----:B0-----:R-:W-:Y:S02]  /*5af0*/  IMAD R3, R4, R30, R13 ;  /* 0x0000001e04037224 */ /* 0x001fe400078e020d */
[----:B------:R-:W-:Y:S02]  /*5b00*/  @P0 IMAD R25, R24, R14, R21 ;  /* 0x0000000e18190224 */ /* 0x000fe400078e0215 */
[----:B------:R-:W-:Y:S02]  /*5b10*/  IMAD R5, R3, R15, R10 ;  /* 0x0000000f03057224 */ /* 0x000fe400078e020a */
[----:B----4-:R-:W-:-:S02]  /*5b20*/  IMAD R0, R0, R31, R25 ;  /* 0x0000001f00007224 */ /* 0x010fc400078e0219 */
[----:B------:R-:W-:-:S03]  /*5b30*/  IMAD.MOV.U32 R4, RZ, RZ, 0x1 ;  /* 0x00000001ff047424 */ /* 0x000fc600078e00ff */
[----:B------:R-:W-:Y:S02]  /*5b40*/  SEL R98, R5, R0, !P0 ;  /* 0x0000000005627207 */ /* 0x000fe40004000000 */
[----:B------:R-:W-:Y:S02]  /*5b50*/  PRMT R3, R4, 0x7610, R3 ;  /* 0x0000761004037816 */ /* 0x000fe40000000003 */
[----:B------:R-:W-:-:S07]  /*5b60*/  SEL R0, R0, R5, !P0 ;  /* 0x0000000500007207 */ /* 0x000fce0004000000 */
.L_x_164:
[----:B------:R-:W-:Y:S01]  /*5b70*/  LOP3.LUT P0, RZ, R3, 0xff, RZ, 0xc0, !PT ;  /* 0x000000ff03ff7812 */ /* 0x000fe2000780c0ff */
[----:B------:R-:W-:-:S12]  /*5b80*/  IMAD.MOV.U32 R99, RZ, RZ, R0 ;  /* 0x000000ffff637224 */ /* 0x000fd800078e0000 */
[----:B------:R-:W-:Y:S05]  /*5b90*/  @P0 BRA `(.L_x_167) ;  /* 0xffffffb800480947 */ /* 0x000fea000383ffff */
[----:B------:R-:W-:Y:S05]  /*5ba0*/  EXIT ;  /* 0x000000000000794d */ /* 0x000fea0003800000 */
.L_x_8:
        /* <DEDUP_REMOVED lines=26> */
.L_x_169:
[----:B------:R-:W0:Y:S01]  /*5d50*/  LDC.64 R28, c[0x0][0x640] ;  /* 0x00019000ff1c7b82 */ /* 0x000e220000000a00 */
[-CC-:B------:R-:W-:Y:S01]  /*5d60*/  SHF.R.U64 R23, R14, R6.reuse, R15.reuse ;  /* 0x000000060e177219 */ /* 0x180fe2000000120f */
[----:B------:R-:W-:Y:S01]  /*5d70*/  IMAD.MOV.U32 R30, RZ, RZ, 0x1 ;  /* 0x00000001ff1e7424 */ /* 0x000fe200078e00ff */
[----:B------:R-:W-:Y:S02]  /*5d80*/  SHF.R.U32.HI R6, RZ, R6, R15 ;  /* 0x00000006ff067219 */ /* 0x000fe4000001160f */
[----:B------:R-:W-:-:S03]  /*5d90*/  IADD3 R13, P0, RZ, -R23, RZ ;  /* 0x80000017ff0d7210 */ /* 0x000fc60007f1e0ff */
[----:B------:R-:W1:Y:S02]  /*5da0*/  LDC R12, c[0x0][0x618] ;  /* 0x00018600ff0c7b82 */ /* 0x000e640000000800 */
[----:B------:R-:W-:-:S04]  /*5db0*/  IMAD.X R11, RZ, RZ, ~R6, P0 ;  /* 0x000000ffff0b7224 */ /* 0x000fc800000e0e06 */
[-C--:B------:R-:W-:Y:S02]  /*5dc0*/  IMAD R6, R11, R24.reuse, RZ ;  /* 0x000000180b067224 */ /* 0x080fe400078e02ff */
[----:B------:R-:W2:Y:S01]  /*5dd0*/  LDC R14, c[0x0][0x608] ;  /* 0x00018200ff0e7b82 */ /* 0x000ea20000000800 */
[----:B------:R-:W-:-:S04]  /*5de0*/  IMAD.WIDE.U32 R10, R13, R24, R16 ;  /* 0x000000180d0a7225 */ /* 0x000fc800078e0010 */
[----:B------:R-:W-:-:S03]  /*5df0*/  IMAD R13, R13, R25, R6 ;  /* 0x000000190d0d7224 */ /* 0x000fc600078e0206 */
[----:B------:R-:W3:Y:S01]  /*5e00*/  LDC R27, c[0x0][0x658] ;  /* 0x00019600ff1b7b82 */ /* 0x000ee20000000800 */
[----:B------:R-:W-:Y:S01]  /*5e10*/  IMAD.IADD R11, R11, 0x1, R13 ;  /* 0x000000010b0b7824 */ /* 0x000fe200078e020d */
[----:B0-----:R-:W-:-:S04]  /*5e20*/  ISETP.NE.U32.AND P0, PT, R28, RZ, PT ;  /* 0x000000ff1c00720c */ /* 0x001fc80003f05070 */
[----:B------:R-:W-:Y:S02]  /*5e30*/  ISETP.NE.AND.EX P0, PT, R29, RZ, PT, P0 ;  /* 0x000000ff1d00720c */ /* 0x000fe40003f05300 */
[----:B------:R-:W0:Y:S01]  /*5e40*/  LDC R20, c[0x0][0x600] ;  /* 0x00018000ff147b82 */ /* 0x000e220000000800 */
[-CC-:B-1----:R-:W-:Y:S01]  /*5e50*/  SHF.R.U64 R8, R10, R12.reuse, R11.reuse ;  /* 0x0000000c0a087219 */ /* 0x182fe2000000120b */
[----:B------:R-:W-:Y:S01]  /*5e60*/  IMAD.MOV.U32 R10, RZ, RZ, -0x1 ;  /* 0xffffffffff0a7424 */ /* 0x000fe200078e00ff */
[----:B------:R-:W-:-:S05]  /*5e70*/  SHF.R.U32.HI R11, RZ, R12, R11 ;  /* 0x0000000cff0b7219 */ /* 0x000fca000001160b */
[----:B------:R-:W1:Y:S01]  /*5e80*/  LDC R24, c[0x0][0x648] ;  /* 0x00019200ff187b82 */ /* 0x000e620000000800 */
[-CC-:B--2---:R-:W-:Y:S02]  /*5e90*/  SHF.R.U64 R21, R8, R14.reuse, R11.reuse ;  /* 0x0000000e08157219 */ /* 0x184fe4000000120b */
[----:B------:R-:W-:-:S05]  /*5ea0*/  SHF.R.U32.HI R6, RZ, R14, R11 ;  /* 0x0000000eff067219 */ /* 0x000fca000001160b */
[----:B------:R-:W2:Y:S01]  /*5eb0*/  LDC R26, c[0x0][0x638] ;  /* 0x00018e00ff1a7b82 */ /* 0x000ea20000000800 */
[-C--:B---3--:R-:W-:Y:S02]  /*5ec0*/  SHF.L.U32 R10, R10, R27.reuse, RZ ;  /* 0x0000001b0a0a7219 */ /* 0x088fe400000006ff */
[-CC-:B------:R-:W-:Y:S02]  /*5ed0*/  SHF.R.U64 R25, R21, R27.reuse, R6.reuse ;  /* 0x0000001b15197219 */ /* 0x180fe40000001206 */
[----:B------:R-:W-:Y:S02]  /*5ee0*/  LOP3.LUT R32, RZ, R10, RZ, 0x33, !PT ;  /* 0x0000000aff207212 */ /* 0x000fe400078e33ff */
[----:B------:R-:W-:Y:S01]  /*5ef0*/  SHF.R.U32.HI R11, RZ, R27, R6 ;  /* 0x0000001bff0b7219 */ /* 0x000fe20000011606 */
[----:B------:R-:W3:Y:S01]  /*5f00*/  LDC R31, c[0x0][0x610] ;  /* 0x00018400ff1f7b82 */ /* 0x000ee20000000800 */
[----:B------:R-:W-:Y:S01]  /*5f10*/  IMAD.MOV.U32 R10, RZ, RZ, R25 ;  /* 0x000000ffff0a7224 */ /* 0x000fe200078e0019 */
[----:B------:R-:W-:Y:S06]  /*5f20*/  @!P0 BRA `(.L_x_170) ;  /* 0x0000000000288947 */ /* 0x000fec0003800000 */
        /* <DEDUP_REMOVED lines=10> */
.L_x_170:
[----:B------:R-:W-:Y:S02]  /*5fd0*/  ISETP.NE.AND P0, PT, R2, 0x1, PT ;  /* 0x000000010200780c */ /* 0x000fe40003f05270 */
[----:B-1----:R-:W-:Y:S01]  /*5fe0*/  SHF.R.U64 R6, R10, R24, R11 ;  /* 0x000000180a067219 */ /* 0x002fe2000000120b */
[----:B0-----:R-:W-:Y:S01]  /*5ff0*/  VIADD R11, R20, 0xffffffff ;  /* 0xffffffff140b7836 */ /* 0x001fe20000000000 */
[----:B------:R-:W-:Y:S02]  /*6000*/  SHF.L.U32 R30, R30, R27, RZ ;  /* 0x0000001b1e1e7219 */ /* 0x000fe400000006ff */
[----:B------:R-:W-:Y:S01]  /*6010*/  LOP3.LUT R5, R21, R32, RZ, 0xc0, !PT ;  /* 0x0000002015057212 */ /* 0x000fe200078ec0ff */
[----:B------:R-:W-:-:S04]  /*6020*/  IMAD.MOV R10, RZ, RZ, -R6 ;  /* 0x000000ffff0a7224 */ /* 0x000fc800078e0a06 */
[----:B------:R-:W-:Y:S01]  /*6030*/  IMAD R6, R30, R6, R5 ;  /* 0x000000061e067224 */ /* 0x000fe200078e0205 */
[----:B------:R-:W-:Y:S01]  /*6040*/  LOP3.LUT R5, R8, R11, RZ, 0xc0, !PT ;  /* 0x0000000b08057212 */ /* 0x000fe200078ec0ff */
[----:B------:R-:W-:Y:S02]  /*6050*/  @P0 IMAD R7, R9, R22, R4 ;  /* 0x0000001609070224 */ /* 0x000fe400078e0204 */
[----:B--2---:R-:W-:Y:S02]  /*6060*/  IMAD R4, R10, R26, R25 ;  /* 0x0000001a0a047224 */ /* 0x004fe400078e0219 */
[----:B---3--:R-:W-:Y:S02]  /*6070*/  IMAD R7, R6, R31, R7 ;  /* 0x0000001f06077224 */ /* 0x008fe400078e0207 */
[----:B------:R-:W-:Y:S02]  /*6080*/  IMAD R4, R4, R20, R5 ;  /* 0x0000001404047224 */ /* 0x000fe400078e0205 */
[----:B------:R-:W-:-:S02]  /*6090*/  IMAD.MOV.U32 R8, RZ, RZ, 0x1 ;  /* 0x00000001ff087424 */ /* 0x000fc400078e00ff */
[----:B------:R-:W-:Y:S01]  /*60a0*/  IMAD.MOV.U32 R6, RZ, RZ, R23 ;  /* 0x000000ffff067224 */ /* 0x000fe200078e0017 */
[----:B------:R-:W-:Y:S02]  /*60b0*/  SEL R20, R4, R7, !P0 ;  /* 0x0000000704147207 */ /* 0x000fe40004000000 */
[----:B------:R-:W-:-:S07]  /*60c0*/  SEL R21, R7, R4, !P0 ;  /* 0x0000000407157207 */ /* 0x000fce0004000000 */
.L_x_168:
[----:B------:R-:W-:-:S08]  /*60d0*/  NOP ;  /* 0x0000000000007918 */ /* 0x000fd00000000000 */
[----:B------:R-:W0:-:S00]  /*60e0*/  USETMAXREG.DEALLOC.CTAPOOL 0x28 ;  /* 0x00000028000079c8 */ /* 0x000e0000080e0500 */
[----:B0-----:R-:W-:-:S13]  /*60f0*/  ISETP.NE.AND P0, PT, R3, RZ, PT ;  /* 0x000000ff0300720c */ /* 0x001fda0003f05270 */
[----:B------:R-:W-:Y:S05]  /*6100*/  @P0 EXIT ;  /* 0x000000000000094d */ /* 0x000fea0003800000 */
[----:B------:R-:W-:Y:S01]  /*6110*/  LOP3.LUT P0, RZ, R8, 0xff, RZ, 0xc0, !PT ;  /* 0x000000ff08ff7812 */ /* 0x000fe2000780c0ff */
[----:B------:R-:W-:Y:S02]  /*6120*/  IMAD.MOV.U32 R3, RZ, RZ, 0x1 ;  /* 0x00000001ff037424 */ /* 0x000fe400078e00ff */
[----:B------:R-:W-:-:S10]  /*6130*/  IMAD.MOV.U32 R8, RZ, RZ, RZ ;  /* 0x000000ffff087224 */ /* 0x000fd400078e00ff */
[----:B------:R-:W-:Y:S05]  /*6140*/  @!P0 BRA `(.L_x_171) ;  /* 0x0000000c00288947 */ /* 0x000fea0003800000 */
[----:B------:R-:W0:Y:S01]  /*6150*/  LDC R3, c[0x0][0x28c] ;  /* 0x0000a300ff037b82 */ /* 0x000e220000000800 */
[----:B------:R-:W-:Y:S01]  /*6160*/  ULDC UR5, c[0x0][0x658] ;  /* 0x0001960000057ab9 */ /* 0x000fe20000000800 */
[----:B------:R-:W-:Y:S01]  /*6170*/  UMOV UR6, 0xffffffff ;  /* 0xffffffff00067882 */ /* 0x000fe20000000000 */
[----:B------:R-:W-:Y:S01]  /*6180*/  BSSY B0, `(.L_x_171) ;  /* 0x00000c6000007945 */ /* 0x000fe20003800000 */
[----:B------:R-:W-:Y:S01]  /*6190*/  USHF.L.U32 UR6, UR6, UR5, URZ ;  /* 0x0000000506067299 */ /* 0x000fe2000800063f */
[----:B------:R-:W-:Y:S01]  /*61a0*/  IMAD.MOV.U32 R12, RZ, RZ, 0x1 ;  /* 0x00000001ff0c7424 */ /* 0x000fe200078e00ff */
[----:B------:R-:W-:Y:S01]  /*61b0*/  LOP3.LUT R9, R18, 0x2, RZ, 0xfc, !PT ;  /* 0x0000000212097812 */ /* 0x000fe200078efcff */
[----:B------:R-:W-:Y:S01]  /*61c0*/  IMAD.MOV.U32 R8, RZ, RZ, RZ ;  /* 0x000000ffff087224 */ /* 0x000fe200078e00ff */
[----:B------:R-:W1:Y:S01]  /*61d0*/  S2UR UR8, SR_CgaCtaId ;  /* 0x00000000000879c3 */ /* 0x000e620000008800 */
[----:B------:R-:W-:Y:S01]  /*61e0*/  ULDC UR4, c[0x0][0x600] ;  /* 0x0001800000047ab9 */ /* 0x000fe20000000800 */
[----:B------:R-:W-:Y:S01]  /*61f0*/  UMOV UR7, 0x1 ;  /* 0x0000000100077882 */ /* 0x000fe20000000000 */
[----:B------:R-:W-:-:S02]  /*6200*/  UIADD3 UR14, UR4, -0x1, URZ ;  /* 0xffffffff040e7890 */ /* 0x000fc4000fffe03f */
[----:B------:R-:W-:Y:S02]  /*6210*/  USHF.L.U32 UR16, UR7, UR5, URZ ;  /* 0x0000000507107299 */ /* 0x000fe4000800063f */
[----:B------:R-:W-:Y:S01]  /*6220*/  ULOP3.LUT UR15, URZ, UR6, URZ, 0x33, !UPT ;  /* 0x000000063f0f7292 */ /* 0x000fe2000f8e333f */
[----:B------:R-:W-:Y:S01]  /*6230*/  ULDC.64 UR20, c[0x0][0x198] ;  /* 0x0000660000147ab9 */ /* 0x000fe20000000a00 */
[----:B0-----:R-:W-:-:S05]  /*6240*/  VIADD R3, R3, 0x3f ;  /* 0x0000003f03037836 */ /* 0x001fca0000000000 */
[----:B------:R-:W-:Y:S01]  /*6250*/  SHF.R.S32.HI R4, RZ, 0x1f, R3 ;  /* 0x0000001fff047819 */ /* 0x000fe20000011403 */
[----:B-1----:R-:W-:-:S03]  /*6260*/  IMAD.U32 R10, RZ, RZ, UR8 ;  /* 0x00000008ff0a7e24 */ /* 0x002fc6000f8e00ff */
[----:B------:R-:W-:Y:S01]  /*6270*/  LEA.HI R4, R4, R3, RZ, 0x6 ;  /* 0x0000000304047211 */ /* 0x000fe200078f30ff */
[----:B------:R-:W-:-:S03]  /*6280*/  IMAD.MOV.U32 R3, RZ, RZ, 0x1 ;  /* 0x00000001ff037424 */ /* 0x000fc600078e00ff */
[----:B------:R-:W-:Y:S02]  /*6290*/  SHF.R.S32.HI R11, RZ, 0x6, R4 ;  /* 0x00000006ff0b7819 */ /* 0x000fe40000011404 */
[----:B------:R-:W-:-:S03]  /*62a0*/  LEA R13, R10, 0x180, 0xd ;  /* 0x000001800a0d7811 */ /* 0x000fc600078e68ff */
[----:B------:R-:W-:-:S07]  /*62b0*/  VIADD R19, R11, 0x1 ;  /* 0x000000010b137836 */ /* 0x000fce0000000000 */
.L_x_182:
[----:B------:R-:W-:-:S03]  /*62c0*/  UMOV UR4, 0xffffffff ;  /* 0xffffffff00047882 */ /* 0x000fc60000000000 */
[----:B------:R-:W-:Y:S05]  /*62d0*/  BRA.DIV UR4, `(.L_x_172) ;  /* 0x0000001204a87947 */ /* 0x000fea000b800000 */
[----:B------:R-:W-:-:S13]  /*62e0*/  ELECT P6, URZ, PT ;  /* 0x00000000003f782f */ /* 0x000fda00038c0000 */
.L_x_200:
[----:B------:R-:W0:Y:S01]  /*62f0*/  LDC R4, c[0x0][0x28c] ;  /* 0x0000a300ff047b82 */ /* 0x000e220000000800 */
[----:B------:R-:W-:Y:S01]  /*6300*/  BSSY B1, `(.L_x_173) ;  /* 0x000003a000017945 */ /* 0x000fe20003800000 */
[----:B0-----:R-:W-:-:S13]  /*6310*/  ISETP.LT.OR P6, PT, R4, 0x1, !P6 ;  /* 0x000000010400780c */ /* 0x001fda00077c1670 */
[----:B------:R-:W-:Y:S05]  /*6320*/  @P6 BRA `(.L_x_174) ;  /* 0x0000000000dc6947 */ /* 0x000fea0003800000 */
[----:B------:R-:W-:Y:S02]  /*6330*/  IMAD R21, R21, 0x2, R10 ;  /* 0x0000000215157824 */ /* 0x000fe400078e020a */
[----:B------:R-:W-:Y:S02]  /*6340*/  IMAD.SHL.U32 R22, R20, 0x40, RZ ;  /* 0x0000004014167824 */ /* 0x000fe400078e00ff */
[----:B------:R-:W-:Y:S02]  /*6350*/  IMAD.MOV.U32 R24, RZ, RZ, RZ ;  /* 0x000000ffff187224 */ /* 0x000fe400078e00ff */
[----:B------:R-:W-:Y:S02]  /*6360*/  IMAD.MOV.U32 R4, RZ, RZ, R19 ;  /* 0x000000ffff047224 */ /* 0x000fe400078e0013 */
[----:B------:R-:W-:Y:S02]  /*6370*/  IMAD.MOV.U32 R5, RZ, RZ, R3 ;  /* 0x000000ffff057224 */ /* 0x000fe400078e0003 */
[----:B------:R-:W-:-:S02]  /*6380*/  IMAD.MOV.U32 R14, RZ, RZ, R8 ;  /* 0x000000ffff0e7224 */ /* 0x000fc400078e0008 */
[----:B------:R-:W-:-:S07]  /*6390*/  IMAD.SHL.U32 R21, R21, 0x80, RZ ;  /* 0x0000008015157824 */ /* 0x000fce00078e00ff */
.L_x_177:
[----:B------:R-:W0:Y:S01]  /*63a0*/  S2UR UR4, SR_CgaCtaId ;  /* 0x00000000000479c3 */ /* 0x000e220000008800 */
[----:B------:R-:W-:Y:S02]  /*63b0*/  MOV R7, 0x400 ;  /* 0x0000040000077802 */ /* 0x000fe40000000f00 */
[----:B------:R-:W-:-:S13]  /*63c0*/  ISETP.NE.AND P1, PT, R0, RZ, PT ;  /* 0x000000ff0000720c */ /* 0x000fda0003f25270 */
[----:B------:R-:W1:Y:S01]  /*63d0*/  @!P1 LDC R15, c[0x0][0x500] ;  /* 0x00014000ff0f9b82 */ /* 0x000e620000000800 */
[----:B0-----:R-:W-:-:S05]  /*63e0*/  IMAD.U32 R10, RZ, RZ, UR4 ;  /* 0x00000004ff0a7e24 */ /* 0x001fca000f8e00ff */
[----:B------:R-:W-:Y:S02]  /*63f0*/  LEA R23, R10, R7, 0x18 ;  /* 0x000000070a177211 */ /* 0x000fe400078ec0ff */
[----:B------:R-:W-:-:S03]  /*6400*/  SHF.L.U32 R7, R5, 0x1f, RZ ;  /* 0x0000001f05077819 */ /* 0x000fc600000006ff */
[----:B------:R-:W-:-:S04]  /*6410*/  IMAD R20, R14, 0x8, R23 ;  /* 0x000000080e147824 */ /* 0x000fc800078e0217 */
[----:B------:R-:W0:Y:S02]  /*6420*/  SYNCS.PHASECHK.TRANS64.TRYWAIT P0, [R20+URZ+0x58], R7 ;  /* 0x00005807140075a7 */ /* 0x000e24000800017f */
[----:B01----:R-:W-:Y:S05]  /*6430*/  @!P0 BRA `(.L_x_175) ;  /* 0x0000001000708947 */ /* 0x003fea0003800000 */
.L_x_201:
[----:B0-----:R-:W-:Y:S01]  /*6440*/  PRMT R7, R9, 0x9910, RZ ;  /* 0x0000991009077816 */ /* 0x001fe200000000ff */
[----:B------:R0:W-:Y:S03]  /*6450*/  @!P1 SYNCS.ARRIVE.TRANS64 RZ, [R20+URZ], R15 ;  /* 0x0000000f14ff99a7 */ /* 0x0001e6000800003f */
[----:B------:R-:W-:-:S13]  /*6460*/  ISETP.NE.AND P0, PT, R7, 0x2, PT ;  /* 0x000000020700780c */ /* 0x000fda0003f05270 */
[----:B0-----:R-:W-:Y:S05]  /*6470*/  @P0 BRA `(.L_x_176) ;  /* 0x0000000000040947 */ /* 0x001fea0003800000 */
[----:B------:R-:W-:Y:S01]  /*6480*/  BPT.TRAP 0x1 ;  /* 0x000000040000795c */ /* 0x000fe20000300000 */
.L_x_176:
[C---:B------:R-:W-:Y:S01]  /*6490*/  IMAD R7, R14.reuse, 0x4000, R13 ;  /* 0x000040000e077824 */ /* 0x040fe200078e020d */
[----:B------:R-:W-:Y:S01]  /*64a0*/  R2UR UR8, R23 ;  /* 0x00000000170872ca */ /* 0x000fe200000e0000 */
[----:B------:R-:W-:Y:S01]  /*64b0*/  IMAD R23, R14, 0x1000, R23 ;  /* 0x000010000e177824 */ /* 0x000fe200078e0217 */
[----:B------:R-:W-:Y:S01]  /*64c0*/  R2UR UR17, R21 ;  /* 0x00000000151172ca */ /* 0x000fe200000e0000 */
[----:B------:R-:W-:Y:S01]  /*64d0*/  VIADD R4, R4, 0xffffffff ;  /* 0xffffffff04047836 */ /* 0x000fe20000000000 */
[----:B------:R-:W-:Y:S01]  /*64e0*/  R2UR UR5, R7 ;  /* 0x00000000070572ca */ /* 0x000fe200000e0000 */
[----:B------:R-:W-:Y:S01]  /*64f0*/  UIADD3 UR4, UP0, UR20, 0xf0, URZ ;  /* 0x000000f014047890 */ /* 0x000fe2000ff1e03f */
[----:B------:R-:W-:Y:S01]  /*6500*/  R2UR UR11, R23 ;  /* 0x00000000170b72ca */ /* 0x000fe200000e0000 */
[----:B------:R-:W-:Y:S01]  /*6510*/  UIADD3 UR22, UP1, UR20, 0x1f0, URZ ;  /* 0x000001f014167890 */ /* 0x000fe2000ff3e03f */
[----:B------:R-:W-:Y:S01]  /*6520*/  R2UR UR9, R20 ;  /* 0x00000000140972ca */ /* 0x000fe200000e0000 */
[----:B------:R-:W-:Y:S01]  /*6530*/  VIADD R14, R14, 0x1 ;  /* 0x000000010e0e7836 */ /* 0x000fe20000000000 */
[----:B------:R-:W-:Y:S01]  /*6540*/  R2UR UR10, R24 ;  /* 0x00000000180a72ca */ /* 0x000fe200000e0000 */
[----:B------:R-:W-:Y:S01]  /*6550*/  UIADD3.X UR23, URZ, UR21, URZ, UP1, !UPT ;  /* 0x000000153f177290 */ /* 0x000fe20008ffe43f */
[----:B------:R-:W-:Y:S01]  /*6560*/  R2UR UR12, R6 ;  /* 0x00000000060c72ca */ /* 0x000fe200000e0000 */
[----:B------:R-:W-:Y:S01]  /*6570*/  UMOV UR19, 0x30000 ;  /* 0x0003000000137882 */ /* 0x000fe20000000000 */
[----:B------:R-:W-:Y:S01]  /*6580*/  R2UR UR18, R22 ;  /* 0x00000000161272ca */ /* 0x000fe200000e0000 */
[----:B------:R-:W-:Y:S01]  /*6590*/  UMOV UR6, 0x0 ;  /* 0x0000000000067882 */ /* 0x000fe20000000000 */
[----:B------:R-:W-:Y:S01]  /*65a0*/  ISETP.GT.AND P1, PT, R4, 0x1, PT ;  /* 0x000000010400780c */ /* 0x000fe20003f24270 */
[----:B------:R-:W-:Y:S01]  /*65b0*/  UIADD3 UR8, UR8, UR5, URZ ;  /* 0x0000000508087290 */ /* 0x000fe2000fffe03f */
[----:B------:R-:W-:Y:S01]  /*65c0*/  ISETP.NE.AND P0, PT, R14, 0xb, PT ;  /* 0x0000000b0e00780c */ /* 0x000fe20003f05270 */
[----:B------:R-:W-:Y:S01]  /*65d0*/  UIADD3.X UR5, URZ, UR21, URZ, UP0, !UPT ;  /* 0x000000153f057290 */ /* 0x000fe200087fe43f */
[----:B------:R-:W-:Y:S01]  /*65e0*/  VIADD R24, R24, 0x40 ;  /* 0x0000004018187836 */ /* 0x000fe20000000000 */
[----:B------:R-:W-:Y:S01]  /*65f0*/  UIADD3 UR13, UR11, 0x2c180, URZ ;  /* 0x0002c1800b0d7890 */ /* 0x000fe2000fffe03f */
[----:B------:R-:W-:Y:S01]  /*6600*/  SEL R20, RZ, 0x1, P0 ;  /* 0x00000001ff147807 */ /* 0x000fe20000000000 */
[----:B------:R-:W-:Y:S01]  /*6610*/  UMOV UR7, 0x10000000 ;  /* 0x1000000000077882 */ /* 0x000fe20000000000 */
[----:B------:R-:W-:Y:S01]  /*6620*/  UMOV UR11, UR17 ;  /* 0x00000011000b7c82 */ /* 0x000fe20008000000 */
[----:B------:R-:W-:-:S02]  /*6630*/  SEL R14, R14, RZ, P0 ;  /* 0x000000ff0e0e7207 */ /* 0x000fc40000000000 */
[----:B------:R-:W-:Y:S01]  /*6640*/  LOP3.LUT R5, R5, R20, RZ, 0x3c, !PT ;  /* 0x0000001405057212 */ /* 0x000fe200078e3cff */
[----:B------:R0:W-:Y:S02]  /*6650*/  UTMALDG.3D.MULTICAST [UR8], [UR4], UR19, desc[UR6] ;  /* 0x00000608040073b4 */ /* 0x0001e40008011813 */
[----:B0-----:R-:W-:Y:S01]  /*6660*/  UMOV UR8, UR13 ;  /* 0x0000000d00087c82 */ /* 0x001fe20008000000 */
[----:B------:R-:W-:Y:S02]  /*6670*/  UMOV UR11, UR18 ;  /* 0x00000012000b7c82 */ /* 0x000fe40008000000 */
[----:B------:R0:W-:Y:S02]  /*6680*/  UTMALDG.3D [UR8], [UR22], desc[UR6] ;  /* 0x00000608160075b4 */ /* 0x0001e40008011000 */
[----:B0-----:R-:W-:Y:S05]  /*6690*/  @P1 BRA `(.L_x_177) ;  /* 0xfffffffc00401947 */ /* 0x001fea000383ffff */
.L_x_174:
[----:B------:R-:W-:Y:S05]  /*66a0*/  BSYNC B1 ;  /* 0x0000000000017941 */ /* 0x000fea0003800000 */
.L_x_173:
[----:B------:R-:W-:Y:S01]  /*66b0*/  LOP3.LUT P1, RZ, R12, 0xff, RZ, 0xc0, !PT ;  /* 0x000000ff0cff7812 */ /* 0x000fe2000782c0ff */
[C---:B------:R-:W-:Y:S01]  /*66c0*/  IMAD.IADD R7, R11.reuse, 0x1, R8 ;  /* 0x000000010b077824 */ /* 0x040fe200078e0208 */
[----:B------:R-:W-:Y:S01]  /*66d0*/  ULDC.64 UR4, c[0x0][0x650] ;  /* 0x0001940000047ab9 */ /* 0x000fe20000000a00 */
[----:B------:R-:W-:Y:S01]  /*66e0*/  ISETP.GE.U32.AND P2, PT, R11, 0xb, PT ;  /* 0x0000000b0b00780c */ /* 0x000fe20003f46070 */
[----:B------:R-:W-:Y:S01]  /*66f0*/  BSSY B1, `(.L_x_178) ;  /* 0x000006c000017945 */ /* 0x000fe20003800000 */
[----:B------:R-:W-:Y:S01]  /*6700*/  IMAD.MOV.U32 R21, RZ, RZ, -0x1 ;  /* 0xffffffffff157424 */ /* 0x000fe200078e00ff */
[----:B------:R-:W-:Y:S01]  /*6710*/  ISETP.GT.U32.AND P0, PT, R7, 0xa, PT ;  /* 0x0000000a0700780c */ /* 0x000fe20003f04070 */
[----:B------:R-:W-:Y:S01]  /*6720*/  IMAD.MOV.U32 R20, RZ, RZ, -0x1 ;  /* 0xffffffffff147424 */ /* 0x000fe200078e00ff */
[----:B------:R-:W-:Y:S02]  /*6730*/  PRMT R12, RZ, 0x7610, R12 ;  /* 0x00007610ff0c7816 */ /* 0x000fe4000000000c */
[----:B------:R-:W-:-:S03]  /*6740*/  ISETP.LT.U32.AND P0, PT, R11, 0xb, P0 ;  /* 0x0000000b0b00780c */ /* 0x000fc60000701070 */
[----:B------:R-:W0:Y:S01]  /*6750*/  @P1 S2R R10, SR_CgaCtaId ;  /* 0x00000000000a1919 */ /* 0x000e220000008800 */
[----:B------:R-:W-:-:S04]  /*6760*/  @P1 MOV R5, 0x400 ;  /* 0x0000040000051802 */ /* 0x000fc80000000f00 */
[----:B0-----:R-:W-:Y:S01]  /*6770*/  @P1 LEA R6, R10, R5, 0x18 ;  /* 0x000000050a061211 */ /* 0x001fe200078ec0ff */
[----:B------:R-:W-:Y:S01]  /*6780*/  IMAD.WIDE.U32 R4, R7, -0x45d1745d, RZ ;  /* 0xba2e8ba307047825 */ /* 0x000fe200078e00ff */
[----:B------:R-:W-:Y:S02]  /*6790*/  SEL R4, RZ, 0x1, !P0 ;  /* 0x00000001ff047807 */ /* 0x000fe40004000000 */
[----:B------:R0:W-:Y:S01]  /*67a0*/  @P1 SYNCS.ARRIVE.TRANS64.A1T0 RZ, [R6+URZ+0xc8], RZ ;  /* 0x0000c8ff06ff19a7 */ /* 0x0001e2000810003f */
[----:B------:R-:W-:Y:S02]  /*67b0*/  IADD3 R16, P1, R16, UR36, RZ ;  /* 0x0000002410107c10 */ /* 0x000fe4000ff3e0ff */
[----:B------:R-:W-:Y:S02]  /*67c0*/  LOP3.LUT R3, R3, R4, RZ, 0x3c, !PT ;  /* 0x0000000403037212 */ /* 0x000fe400078e3cff */
[----:B------:R-:W-:Y:S02]  /*67d0*/  IADD3.X R17, R17, UR42, RZ, P1, !PT ;  /* 0x0000002a11117c10 */ /* 0x000fe40008ffe4ff */
[----:B------:R-:W-:-:S02]  /*67e0*/  ISETP.GE.U32.AND P0, PT, R16, UR4, PT ;  /* 0x0000000410007c0c */ /* 0x000fc4000bf06070 */
[----:B0-----:R-:W-:Y:S02]  /*67f0*/  SHF.R.U32.HI R6, RZ, 0x3, R5 ;  /* 0x00000003ff067819 */ /* 0x001fe40000011605 */
[----:B------:R-:W-:Y:S02]  /*6800*/  ISETP.GE.U32.AND.EX P0, PT, R17, UR5, PT, P0 ;  /* 0x0000000511007c0c */ /* 0x000fe4000bf06100 */
[----:B------:R-:W-:Y:S01]  /*6810*/  @P2 LOP3.LUT R3, R3, 0x1, R6, 0x78, !PT ;  /* 0x0000000103032812 */ /* 0x000fe200078e7806 */
[----:B------:R-:W-:Y:S01]  /*6820*/  IMAD R8, R6, -0xb, R7 ;  /* 0xfffffff506087824 */ /* 0x000fe200078e0207 */
[----:B------:R-:W-:Y:S01]  /*6830*/  PRMT R4, RZ, 0x7610, R4 ;  /* 0x00007610ff047816 */ /* 0x000fe20000000004 */
[----:B------:R-:W-:-:S08]  /*6840*/  IMAD.MOV.U32 R6, RZ, RZ, -0x1 ;  /* 0xffffffffff067424 */ /* 0x000fd000078e00ff */
[----:B------:R-:W-:Y:S05]  /*6850*/  @P0 BRA `(.L_x_179) ;  /* 0x0000000400540947 */ /* 0x000fea0003800000 */
[----:B------:R-:W0:Y:S01]  /*6860*/  S2R R15, SR_CTAID.X ;  /* 0x00000000000f7919 */ /* 0x000e220000002500 */
[----:B------:R-:W-:Y:S01]  /*6870*/  ULDC.64 UR4, c[0x0][0x628] ;  /* 0x00018a0000047ab9 */ /* 0x000fe20000000a00 */
[----:B------:R-:W-:Y:S01]  /*6880*/  ULDC UR7, c[0x0][0x630] ;  /* 0x00018c0000077ab9 */ /* 0x000fe20000000800 */
[----:B------:R-:W-:Y:S01]  /*6890*/  ISETP.NE.U32.AND P0, PT, RZ, UR4, PT ;  /* 0x00000004ff007c0c */ /* 0x000fe2000bf05070 */
[----:B------:R-:W1:Y:S01]  /*68a0*/  S2R R20, SR_CTAID.Y ;  /* 0x0000000000147919 */ /* 0x000e620000002600 */
[----:B------:R-:W-:Y:S01]  /*68b0*/  ULDC UR8, c[0x0][0x150] ;  /* 0x0000540000087ab9 */ /* 0x000fe20000000800 */
[----:B------:R-:W-:Y:S01]  /*68c0*/  IMAD.MOV.U32 R4, RZ, RZ, R16 ;  /* 0x000000ffff047224 */ /* 0x000fe200078e0010 */
[----:B------:R-:W-:Y:S01]  /*68d0*/  ISETP.NE.AND.EX P0, PT, RZ, UR5, PT, P0 ;  /* 0x00000005ff007c0c */ /* 0x000fe2000bf05300 */
[----:B------:R-:W-:Y:S01]  /*68e0*/  IMAD.MOV.U32 R5, RZ, RZ, R17 ;  /* 0x000000ffff057224 */ /* 0x000fe200078e0011 */
[----:B0-----:R-:W-:-:S11]  /*68f0*/  I2FP.F32.U32 R22, R15 ;  /* 0x0000000f00167245 */ /* 0x001fd60000201000 */
[----:B------:R-:W-:Y:S05]  /*6900*/  @!P0 BRA `(.L_x_180) ;  /* 0x0000000000288947 */ /* 0x000fea0003800000 */
[----:B------:R-:W-:Y:S02]  /*6910*/  ULDC UR6, c[0x0][0x634] ;  /* 0x00018d0000067ab9 */ /* 0x000fe40000000800 */
[----:B------:R-:W-:-:S05]  /*6920*/  IADD3 R5, P0, R16, UR6, RZ ;  /* 0x0000000610057c10 */ /* 0x000fca000ff1e0ff */
[----:B------:R-:W-:-:S04]  /*6930*/  IMAD.X R21, RZ, RZ, R17, P0 ;  /* 0x000000ffff157224 */ /* 0x000fc800000e0611 */
[----:B------:R-:W-:-:S04]  /*6940*/  IMAD.WIDE.U32 R6, R21, UR4, RZ ;  /* 0x0000000415067c25 */ /* 0x000fc8000f8e00ff */
[----:B------:R-:W-:-:S04]  /*6950*/  IMAD.WIDE.U32 R6, P0, R5, UR5, R6 ;  /* 0x0000000505067c25 */ /* 0x000fc8000f800006 */
[----:B------:R-:W-:-:S04]  /*6960*/  IMAD.WIDE.U32 R4, R5, UR4, RZ ;  /* 0x0000000405047c25 */ /* 0x000fc8000f8e00ff */
[----:B------:R-:W-:Y:S01]  /*6970*/  IMAD.MOV.U32 R4, RZ, RZ, R7 ;  /* 0x000000ffff047224 */ /* 0x000fe200078e0007 */
[----:B------:R-:W-:Y:S01]  /*6980*/  IADD3 RZ, P1, R5, R6, RZ ;  /* 0x0000000605ff7210 */ /* 0x000fe20007f3e0ff */
[----:B------:R-:W-:-:S04]  /*6990*/  IMAD.X R5, RZ, RZ, RZ, P0 ;  /* 0x000000ffff057224 */ /* 0x000fc800000e06ff */
[----:B------:R-:W-:-:S08]  /*69a0*/  IMAD.WIDE.U32.X R4, R21, UR5, R4, P1 ;  /* 0x0000000515047c25 */ /* 0x000fd000088e0404 */
.L_x_180:
[--C-:B------:R-:W-:Y:S01]  /*69b0*/  SHF.R.U64 R14, R4, UR7, R5.reuse ;  /* 0x00000007040e7c19 */ /* 0x100fe20008001205 */
[----:B------:R-:W-:Y:S01]  /*69c0*/  FMUL R22, R22, UR8 ;  /* 0x0000000816167c20 */ /* 0x000fe20008400000 */
[----:B------:R-:W-:Y:S01]  /*69d0*/  SHF.R.U32.HI R4, RZ, UR7, R5 ;  /* 0x00000007ff047c19 */ /* 0x000fe20008011605 */
[----:B------:R-:W0:Y:S01]  /*69e0*/  LDC R6, c[0x0][0x144] ;  /* 0x00005100ff067b82 */ /* 0x000e220000000800 */
[----:B------:R-:W-:Y:S01]  /*69f0*/  IADD3 R5, P0, RZ, -R14, RZ ;  /* 0x8000000eff057210 */ /* 0x000fe20007f1e0ff */
[----:B------:R-:W-:Y:S01]  /*6a00*/  ULDC UR6, c[0x0][0x154] ;  /* 0x0000550000067ab9 */ /* 0x000fe20000000800 */
[----:B-1----:R-:W-:Y:S01]  /*6a10*/  I2FP.F32.U32 R7, R20 ;  /* 0x0000001400077245 */ /* 0x002fe20000201000 */
[----:B------:R-:W1:Y:S01]  /*6a20*/  F2I.U32.TRUNC.NTZ R22, R22 ;  /* 0x0000001600167305 */ /* 0x000e62000020f000 */
[----:B------:R-:W-:Y:S01]  /*6a30*/  ULDC.64 UR4, c[0x0][0x620] ;  /* 0x0001880000047ab9 */ /* 0x000fe20000000a00 */
[----:B------:R-:W-:Y:S01]  /*6a40*/  IMAD.X R4, RZ, RZ, ~R4, P0 ;  /* 0x000000ffff047224 */ /* 0x000fe200000e0e04 */
[----:B------:R-:W-:Y:S01]  /*6a50*/  ISETP.NE.AND P2, PT, R2, 0x1, PT ;  /* 0x000000010200780c */ /* 0x000fe20003f45270 */
[----:B------:R-:W-:Y:S01]  /*6a60*/  FMUL R23, R7, UR6 ;  /* 0x0000000607177c20 */ /* 0x000fe20008400000 */
[----:B------:R-:W2:Y:S01]  /*6a70*/  LDC R25, c[0x0][0x148] ;  /* 0x00005200ff197b82 */ /* 0x000ea20000000800 */
[----:B------:R-:W-:Y:S01]  /*6a80*/  IMAD R4, R4, UR4, RZ ;  /* 0x0000000404047c24 */ /* 0x000fe2000f8e02ff */
[----:B------:R-:W-:-:S02]  /*6a90*/  ULDC.64 UR6, c[0x0][0x640] ;  /* 0x0001900000067ab9 */ /* 0x000fc40000000a00 */
[----:B------:R-:W-:Y:S01]  /*6aa0*/  ISETP.NE.U32.AND P0, PT, RZ, UR6, PT ;  /* 0x00000006ff007c0c */ /* 0x000fe2000bf05070 */
[----:B------:R-:W3:Y:S01]  /*6ab0*/  F2I.U32.TRUNC.NTZ R23, R23 ;  /* 0x0000001700177305 */ /* 0x000ee2000020f000 */
[C---:B------:R-:W-:Y:S02]  /*6ac0*/  IMAD R7, R5.reuse, UR5, R4 ;  /* 0x0000000505077c24 */ /* 0x040fe4000f8e0204 */
[----:B------:R-:W-:Y:S01]  /*6ad0*/  IMAD.WIDE.U32 R4, R5, UR4, R16 ;  /* 0x0000000405047c25 */ /* 0x000fe2000f8e0010 */
[----:B------:R-:W-:Y:S01]  /*6ae0*/  ULDC UR4, c[0x0][0x618] ;  /* 0x0001860000047ab9 */ /* 0x000fe20000000800 */
[----:B------:R-:W-:Y:S02]  /*6af0*/  ISETP.NE.AND.EX P0, PT, RZ, UR7, PT, P0 ;  /* 0x00000007ff007c0c */ /* 0x000fe4000bf05300 */
[----:B------:R-:W-:Y:S02]  /*6b00*/  IMAD.IADD R5, R5, 0x1, R7 ;  /* 0x0000000105057824 */ /* 0x000fe400078e0207 */
[----:B-1----:R-:W-:-:S03]  /*6b10*/  IMAD.MOV R22, RZ, RZ, -R22 ;  /* 0x000000ffff167224 */ /* 0x002fc600078e0a16 */
[----:B------:R-:W-:Y:S01]  /*6b20*/  SHF.R.U64 R21, R4, UR4, R5 ;  /* 0x0000000404157c19 */ /* 0x000fe20008001205 */
[----:B0-----:R-:W-:Y:S01]  /*6b30*/  IMAD R15, R6, R22, R15 ;  /* 0x00000016060f7224 */ /* 0x001fe200078e020f */
[----:B------:R-:W-:Y:S01]  /*6b40*/  SHF.R.U32.HI R4, RZ, UR4, R5 ;  /* 0x00000004ff047c19 */ /* 0x000fe20008011605 */
[----:B------:R-:W-:Y:S01]  /*6b50*/  ULDC UR4, c[0x0][0x608] ;  /* 0x0001820000047ab9 */ /* 0x000fe20000000800 */
[----:B---3--:R-:W-:Y:S02]  /*6b60*/  IMAD.MOV R6, RZ, RZ, -R23 ;  /* 0x000000ffff067224 */ /* 0x008fe400078e0a17 */
[--C-:B------:R-:W-:Y:S02]  /*6b70*/  SHF.R.U64 R22, R21, UR4, R4.reuse ;  /* 0x0000000415167c19 */ /* 0x100fe40008001204 */
[----:B------:R-:W-:Y:S01]  /*6b80*/  SHF.R.U32.HI R5, RZ, UR4, R4 ;  /* 0x00000004ff057c19 */ /* 0x000fe20008011604 */
[----:B------:R-:W-:Y:S01]  /*6b90*/  ULDC UR4, c[0x0][0x658] ;  /* 0x0001960000047ab9 */ /* 0x000fe20000000800 */
[----:B--2---:R-:W-:-:S02]  /*6ba0*/  @P2 IMAD R15, R25, R6, R20 ;  /* 0x00000006190f2224 */ /* 0x004fc400078e0214 */
[--C-:B------:R-:W-:Y:S02]  /*6bb0*/  SHF.R.U64 R20, R22, UR4, R5.reuse ;  /* 0x0000000416147c19 */ /* 0x100fe40008001205 */
[----:B------:R-:W-:-:S03]  /*6bc0*/  SHF.R.U32.HI R23, RZ, UR4, R5 ;  /* 0x00000004ff177c19 */ /* 0x000fc60008011605 */
[----:B------:R-:W-:Y:S02]  /*6bd0*/  IMAD.MOV.U32 R6, RZ, RZ, R20 ;  /* 0x000000ffff067224 */ /* 0x000fe400078e0014 */
[----:B------:R-:W-:Y:S01]  /*6be0*/  IMAD.MOV.U32 R5, RZ, RZ, R23 ;  /* 0x000000ffff057224 */ /* 0x000fe200078e0017 */
[----:B------:R-:W-:Y:S06]  /*6bf0*/  @!P0 BRA `(.L_x_181) ;  /* 0x00000000002c8947 */ /* 0x000fec0003800000 */
        /* <DEDUP_REMOVED lines=9> */
[----:B------:R-:W-:-:S04]  /*6c90*/  IMAD.WIDE.U32.X R4, R23, UR7, R4, P1 ;  /* 0x0000000717047c25 */ /* 0x000fc800088e0404 */
[----:B------:R-:W-:-:S07]  /*6ca0*/  IMAD.MOV.U32 R6, RZ, RZ, R4 ;  /* 0x000000ffff067224 */ /* 0x000fce00078e0004 */
.L_x_181:
[----:B------:R-:W-:Y:S01]  /*6cb0*/  ULDC UR4, c[0x0][0x648] ;  /* 0x0001920000047ab9 */ /* 0x000fe20000000800 */
[----:B------:R-:W-:Y:S01]  /*6cc0*/  LOP3.LUT R4, R22, UR15, RZ, 0xc0, !PT ;  /* 0x0000000f16047c12 */ /* 0x000fe2000f8ec0ff */
[----:B------:R-:W-:Y:S01]  /*6cd0*/  ULDC UR5, c[0x0][0x610] ;  /* 0x0001840000057ab9 */ /* 0x000fe20000000800 */
[----:B------:R-:W-:Y:S01]  /*6ce0*/  SHF.R.U64 R5, R6, UR4, R5 ;  /* 0x0000000406057c19 */ /* 0x000fe20008001205 */
[----:B------:R-:W-:Y:S01]  /*6cf0*/  ULDC UR4, c[0x0][0x638] ;  /* 0x00018e0000047ab9 */ /* 0x000fe20000000800 */
[----:B------:R-:W-:-:S03]  /*6d00*/  LOP3.LUT R21, R21, UR14, RZ, 0xc0, !PT ;  /* 0x0000000e15157c12 */ /* 0x000fc6000f8ec0ff */
[----:B------:R-:W-:Y:S02]  /*6d10*/  IMAD.MOV R7, RZ, RZ, -R5 ;  /* 0x000000ffff077224 */ /* 0x000fe400078e0a05 */
[----:B------:R-:W-:Y:S02]  /*6d20*/  IMAD R4, R5, UR16, R4 ;  /* 0x0000001005047c24 */ /* 0x000fe4000f8e0204 */
[----:B------:R-:W-:Y:S01]  /*6d30*/  IMAD R20, R7, UR4, R20 ;  /* 0x0000000407147c24 */ /* 0x000fe2000f8e0214 */
[----:B------:R-:W-:Y:S01]  /*6d40*/  ULDC UR4, c[0x0][0x600] ;  /* 0x0001800000047ab9 */ /* 0x000fe20000000800 */
[----:B------:R-:W-:Y:S02]  /*6d50*/  IMAD R15, R4, UR5, R15 ;  /* 0x00000005040f7c24 */ /* 0x000fe4000f8e020f */
[----:B------:R-:W-:Y:S02]  /*6d60*/  IMAD R6, R20, UR4, R21 ;  /* 0x0000000414067c24 */ /* 0x000fe4000f8e0215 */
[----:B------:R-:W-:-:S03]  /*6d70*/  IMAD.MOV.U32 R4, RZ, RZ, 0x1 ;  /* 0x00000001ff047424 */ /* 0x000fc600078e00ff */
[----:B------:R-:W-:Y:S02]  /*6d80*/  SEL R20, R6, R15, !P2 ;  /* 0x0000000f06147207 */ /* 0x000fe40005000000 */
[----:B------:R-:W-:Y:S01]  /*6d90*/  SEL R21, R15, R6, !P2 ;  /* 0x000000060f157207 */ /* 0x000fe20005000000 */
[----:B------:R-:W-:-:S07]  /*6da0*/  IMAD.MOV.U32 R6, RZ, RZ, R14 ;  /* 0x000000ffff067224 */ /* 0x000fce00078e000e */
.L_x_179:
[----:B------:R-:W-:Y:S05]  /*6db0*/  BSYNC B1 ;  /* 0x0000000000017941 */ /* 0x000fea0003800000 */
.L_x_178:
[----:B------:R-:W-:-:S13]  /*6dc0*/  LOP3.LUT P0, RZ, R4, 0xff, RZ, 0xc0, !PT ;  /* 0x000000ff04ff7812 */ /* 0x000fda000780c0ff */
[----:B------:R-:W-:Y:S05]  /*6dd0*/  @P0 BRA `(.L_x_182) ;  /* 0xfffffff400380947 */ /* 0x000fea000383ffff */
[----:B------:R-:W-:Y:S05]  /*6de0*/  BSYNC B0 ;  /* 0x0000000000007941 */ /* 0x000fea0003800000 */
.L_x_171:
[----:B------:R-:W-:-:S03]  /*6df0*/  UMOV UR4, 0xffffffff ;  /* 0xffffffff00047882 */ /* 0x000fc60000000000 */
[----:B------:R-:W-:Y:S05]  /*6e00*/  BRA.DIV UR4, `(.L_x_183) ;  /* 0x0000000a04107947 */ /* 0x000fea000b800000 */
[----:B------:R-:W-:-:S13]  /*6e10*/  ELECT P6, URZ, PT ;  /* 0x00000000003f782f */ /* 0x000fda00038c0000 */
.L_x_204:
[----:B------:R-:W-:Y:S04]  /*6e20*/  BSSY B0, `(.L_x_184) ;  /* 0x000006a000007945 */ /* 0x000fe80003800000 */
[----:B------:R-:W-:Y:S05]  /*6e30*/  @!P6 BRA `(.L_x_185) ;  /* 0x0000000400a0e947 */ /* 0x000fea0003800000 */
[----:B------:R-:W-:-:S04]  /*6e40*/  LOP3.LUT R18, R18, 0x2, RZ, 0xfc, !PT ;  /* 0x0000000212127812 */ /* 0x000fc800078efcff */
[----:B------:R-:W-:-:S13]  /*6e50*/  ISETP.NE.AND P0, PT, R18, 0x3, PT ;  /* 0x000000031200780c */ /* 0x000fda0003f05270 */
[----:B------:R-:W-:Y:S05]  /*6e60*/  @!P0 BRA `(.L_x_186) ;  /* 0x0000000000048947 */ /* 0x000fea0003800000 */
[----:B------:R-:W-:Y:S01]  /*6e70*/  BPT.TRAP 0x1 ;  /* 0x000000040000795c */ /* 0x000fe20000300000 */
.L_x_186:
[----:B------:R-:W0:Y:S01]  /*6e80*/  S2R R5, SR_CgaCtaId ;  /* 0x0000000000057919 */ /* 0x000e220000008800 */
[----:B------:R-:W-:Y:S02]  /*6e90*/  MOV R0, 0x400 ;  /* 0x0000040000007802 */ /* 0x000fe40000000f00 */
[----:B------:R-:W-:Y:S02]  /*6ea0*/  SHF.L.U32 R2, R3, 0x1f, RZ ;  /* 0x0000001f03027819 */ /* 0x000fe400000006ff */
[----:B0-----:R-:W-:-:S05]  /*6eb0*/  LEA R5, R5, R0, 0x18 ;  /* 0x0000000005057211 */ /* 0x001fca00078ec0ff */
[----:B------:R-:W-:-:S04]  /*6ec0*/  VIADD R5, R5, 0x58 ;  /* 0x0000005805057836 */ /* 0x000fc80000000000 */
[C---:B------:R-:W-:Y:S02]  /*6ed0*/  IMAD R7, R8.reuse, 0x8, R5 ;  /* 0x0000000808077824 */ /* 0x040fe400078e0205 */
[----:B------:R-:W-:Y:S02]  /*6ee0*/  VIADD R8, R8, 0x1 ;  /* 0x0000000108087836 */ /* 0x000fe40000000000 */
[----:B------:R-:W0:Y:S03]  /*6ef0*/  SYNCS.PHASECHK.TRANS64.TRYWAIT P0, [R7+URZ], R2 ;  /* 0x00000002070075a7 */ /* 0x000e26000800017f */
[----:B------:R-:W-:-:S04]  /*6f00*/  ISETP.NE.AND P1, PT, R8, 0xb, PT ;  /* 0x0000000b0800780c */ /* 0x000fc80003f25270 */
[----:B------:R-:W-:Y:S02]  /*6f10*/  SEL R0, RZ, 0x1, P1 ;  /* 0x00000001ff007807 */ /* 0x000fe40000800000 */
[----:B------:R-:W-:Y:S02]  /*6f20*/  SEL R8, R8, RZ, P1 ;  /* 0x000000ff08087207 */ /* 0x000fe40000800000 */
[----:B------:R-:W-:-:S03]  /*6f30*/  LOP3.LUT R9, R3, R0, RZ, 0x3c, !PT ;  /* 0x0000000003097212 */ /* 0x000fc600078e3cff */
[----:B------:R-:W-:Y:S01]  /*6f40*/  IMAD R6, R8, 0x8, R5 ;  /* 0x0000000808067824 */ /* 0x000fe200078e0205 */
[----:B------:R-:W-:Y:S01]  /*6f50*/  SHF.L.U32 R3, R9, 0x1f, RZ ;  /* 0x0000001f09037819 */ /* 0x000fe200000006ff */
[----:B0-----:R-:W-:Y:S06]  /*6f60*/  @!P0 BRA `(.L_x_187) ;  /* 0x0000000400d88947 */ /* 0x001fec0003800000 */
.L_x_205:
[----:B------:R-:W1:Y:S01]  /*6f70*/  SYNCS.PHASECHK.TRANS64.TRYWAIT P0, [R6+URZ], R3 ;  /* 0x00000003060075a7 */ /* 0x000e62000800017f */
[----:B------:R-:W-:-:S05]  /*6f80*/  VIADD R0, R8, 0x1 ;  /* 0x0000000108007836 */ /* 0x000fca0000000000 */
[----:B------:R-:W-:-:S04]  /*6f90*/  ISETP.NE.AND P1, PT, R0, 0xb, PT ;  /* 0x0000000b0000780c */ /* 0x000fc80003f25270 */
[----:B0-----:R-:W-:Y:S02]  /*6fa0*/  SEL R2, RZ, 0x1, P1 ;  /* 0x00000001ff027807 */ /* 0x001fe40000800000 */
[----:B------:R-:W-:Y:S02]  /*6fb0*/  SEL R0, R0, RZ, P1 ;  /* 0x000000ff00007207 */ /* 0x000fe40000800000 */
[----:B------:R-:W-:-:S03]  /*6fc0*/  LOP3.LUT R9, R9, R2, RZ, 0x3c, !PT ;  /* 0x0000000209097212 */ /* 0x000fc600078e3cff */
[----:B------:R-:W-:Y:S01]  /*6fd0*/  IMAD R7, R0, 0x8, R5 ;  /* 0x0000000800077824 */ /* 0x000fe200078e0205 */
[----:B------:R-:W-:Y:S01]  /*6fe0*/  SHF.L.U32 R4, R9, 0x1f, RZ ;  /* 0x0000001f09047819 */ /* 0x000fe200000006ff */
[----:B-1----:R-:W-:Y:S06]  /*6ff0*/  @!P0 BRA `(.L_x_188) ;  /* 0x0000000400c88947 */ /* 0x002fec0003800000 */
.L_x_206:
[----:B------:R-:W1:Y:S01]  /*7000*/  SYNCS.PHASECHK.TRANS64.TRYWAIT P0, [R7+URZ], R4 ;  /* 0x00000004070075a7 */ /* 0x000e62000800017f */
[----:B------:R-:W-:-:S05]  /*7010*/  VIADD R0, R0, 0x1 ;  /* 0x0000000100007836 */ /* 0x000fca0000000000 */
[----:B------:R-:W-:-:S04]  /*7020*/  ISETP.NE.AND P1, PT, R0, 0xb, PT ;  /* 0x0000000b0000780c */ /* 0x000fc80003f25270 */
[----:B------:R-:W-:Y:S02]  /*7030*/  SEL R2, RZ, 0x1, P1 ;  /* 0x00000001ff027807 */ /* 0x000fe40000800000 */
[----:B------:R-:W-:Y:S02]  /*7040*/  SEL R0, R0, RZ, P1 ;  /* 0x000000ff00007207 */ /* 0x000fe40000800000 */
[----:B------:R-:W-:-:S03]  /*7050*/  LOP3.LUT R9, R9, R2, RZ, 0x3c, !PT ;  /* 0x0000000209097212 */ /* 0x000fc600078e3cff */
[----:B0-----:R-:W-:Y:S01]  /*7060*/  IMAD R6, R0, 0x8, R5 ;  /* 0x0000000800067824 */ /* 0x001fe200078e0205 */
[----:B------:R-:W-:Y:S01]  /*7070*/  SHF.L.U32 R3, R9, 0x1f, RZ ;  /* 0x0000001f09037819 */ /* 0x000fe200000006ff */
[----:B-1----:R-:W-:Y:S06]  /*7080*/  @!P0 BRA `(.L_x_189) ;  /* 0x0000000400b88947 */ /* 0x002fec0003800000 */
.L_x_207:
        /* <DEDUP_REMOVED lines=9> */
.L_x_208:
        /* <DEDUP_REMOVED lines=9> */
.L_x_209:
        /* <DEDUP_REMOVED lines=9> */
.L_x_210:
        /* <DEDUP_REMOVED lines=9> */
.L_x_211:
        /* <DEDUP_REMOVED lines=9> */
.L_x_212:
        /* <DEDUP_REMOVED lines=9> */
.L_x_213:
[----:B------:R-:W1:Y:S01]  /*73f0*/  SYNCS.PHASECHK.TRANS64.TRYWAIT P0, [R6+URZ], R3 ;  /* 0x00000003060075a7 */ /* 0x000e62000800017f */
[----:B------:R-:W-:-:S05]  /*7400*/  VIADD R0, R0, 0x1 ;  /* 0x0000000100007836 */ /* 0x000fca0000000000 */
[----:B------:R-:W-:-:S04]  /*7410*/  ISETP.NE.AND P1, PT, R0, 0xb, PT ;  /* 0x0000000b0000780c */ /* 0x000fc80003f25270 */
[----:B------:R-:W-:Y:S02]  /*7420*/  SEL R2, RZ, 0x1, P1 ;  /* 0x00000001ff027807 */ /* 0x000fe40000800000 */
[----:B------:R-:W-:Y:S02]  /*7430*/  SEL R0, R0, RZ, P1 ;  /* 0x000000ff00007207 */ /* 0x000fe40000800000 */
[----:B------:R-:W-:Y:S01]  /*7440*/  LOP3.LUT R2, R9, R2, RZ, 0x3c, !PT ;  /* 0x0000000209027212 */ /* 0x000fe200078e3cff */
[----:B-1----:R-:W-:Y:S06]  /*7450*/  @!P0 BRA `(.L_x_196) ;  /* 0x0000000400508947 */ /* 0x002fec0003800000 */
.L_x_214:
[----:B------:R-:W-:Y:S01]  /*7460*/  IMAD R5, R0, 0x8, R5 ;  /* 0x0000000800057824 */ /* 0x000fe200078e0205 */
[----:B------:R-:W-:-:S07]  /*7470*/  SHF.L.U32 R0, R2, 0x1f, RZ ;  /* 0x0000001f02007819 */ /* 0x000fce00000006ff */
.L_x_197:
[----:B--2---:R2:W3:Y:S02]  /*7480*/  SYNCS.PHASECHK.TRANS64.TRYWAIT P0, [R5+URZ], R0 ;  /* 0x00000000050075a7 */ /* 0x0044e4000800017f */
[----:B---3--:R-:W-:Y:S05]  /*7490*/  @!P0 NANOSLEEP.SYNCS 0x989680 ;  /* 0x009896800000895d */ /* 0x008fea0003900000 */
[----:B------:R-:W3:Y:S02]  /*74a0*/  @!P0 SYNCS.PHASECHK.TRANS64 P0, [R5+URZ], R0 ;  /* 0x00000000050085a7 */ /* 0x000ee4000800007f */
[----:B---3--:R-:W-:Y:S05]  /*74b0*/  @!P0 BRA `(.L_x_197) ;  /* 0xfffffffc00f08947 */ /* 0x008fea000383ffff */
.L_x_185:
[----:B------:R-:W-:Y:S05]  /*74c0*/  BSYNC B0 ;  /* 0x0000000000007941 */ /* 0x000fea0003800000 */
.L_x_184:
[----:B------:R-:W-:Y:S05]  /*74d0*/  EXIT ;  /* 0x000000000000794d */ /* 0x000fea0003800000 */
.L_x_22:
[----:B-1----:R1:W2:Y:S02]  /*74e0*/  SYNCS.PHASECHK.TRANS64.TRYWAIT P1, [R3+URZ], R0 ;  /* 0x00000000030075a7 */ /* 0x0022a4000802017f */
[----:B--2---:R-:W-:Y:S05]  /*74f0*/  @!P1 NANOSLEEP.SYNCS 0x989680 ;  /* 0x009896800000995d */ /* 0x004fea0003900000 */
[----:B------:R-:W2:Y:S02]  /*7500*/  @!P1 SYNCS.PHASECHK.TRANS64 P1, [R3+URZ], R0 ;  /* 0x00000000030095a7 */ /* 0x000ea4000802007f */
[----:B--2---:R-:W-:Y:S05]  /*7510*/  @!P1 BRA `(.L_x_22) ;  /* 0xfffffffc00f09947 */ /* 0x004fea000383ffff */
[----:B------:R-:W-:Y:S05]  /*7520*/  BRA `(.L_x_21) ;  /* 0xffffffa000b47947 */ /* 0x000fea000383ffff */
.L_x_27:
[----:B-1----:R1:W2:Y:S02]  /*7530*/  SYNCS.PHASECHK.TRANS64.TRYWAIT P1, [R5+URZ], R4 ;  /* 0x00000004050075a7 */ /* 0x0022a4000802017f */
[----:B--2---:R-:W-:Y:S05]  /*7540*/  @!P1 NANOSLEEP.SYNCS 0x989680 ;  /* 0x009896800000995d */ /* 0x004fea0003900000 */
[----:B------:R-:W2:Y:S02]  /*7550*/  @!P1 SYNCS.PHASECHK.TRANS64 P1, [R5+URZ], R4 ;  /* 0x00000004050095a7 */ /* 0x000ea4000802007f */
[----:B--2---:R-:W-:Y:S05]  /*7560*/  @!P1 BRA `(.L_x_27) ;  /* 0xfffffffc00f09947 */ /* 0x004fea000383ffff */
[----:B------:R-:W-:Y:S05]  /*7570*/  BRA `(.L_x_26) ;  /* 0xffffffa400887947 */ /* 0x000fea000383ffff */
.L_x_172:
[----:B------:R-:W-:Y:S01]  /*7580*/  BSSY B1, `(.L_x_198) ;  /* 0x0000006000017945 */ /* 0x000fe20003800000 */
[----:B------:R-:W-:-:S07]  /*7590*/  IMAD.MOV.U32 R15, RZ, RZ, -0x1 ;  /* 0xffffffffff0f7424 */ /* 0x000fce00078e00ff */
[----:B------:R-:W-:Y:S05]  /*75a0*/  WARPSYNC.COLLECTIVE R15, `(.L_x_199) ;  /* 0x000000000f0c7348 */ /* 0x000fea0003c00000 */
[----:B------:R-:W-:Y:S02]  /*75b0*/  ELECT P6, UR62, PT ;  /* 0x00000000003e782f */ /* 0x000fe400038c0000 */
[----:B------:R-:W-:Y:S01]  /*75c0*/  MOV R14, UR62 ;  /* 0x0000003e000e7c02 */ /* 0x000fe20008000f00 */
[----:B------:R-:W-:Y:S10]  /*75d0*/  ENDCOLLECTIVE ;  /* 0x000000000000791b */ /* 0x000ff40003800000 */
.L_x_199:
[----:B------:R-:W-:Y:S05]  /*75e0*/  BSYNC B1 ;  /* 0x0000000000017941 */ /* 0x000fea0003800000 */
.L_x_198:
[----:B------:R-:W-:Y:S05]  /*75f0*/  BRA `(.L_x_200) ;  /* 0xffffffec003c7947 */ /* 0x000fea000383ffff */
.L_x_175:
[----:B0-----:R0:W1:Y:S02]  /*7600*/  SYNCS.PHASECHK.TRANS64.TRYWAIT P0, [R20+URZ+0x58], R7 ;  /* 0x00005807140075a7 */ /* 0x001064000800017f */
[----:B-1----:R-:W-:Y:S05]  /*7610*/  @!P0 NANOSLEEP.SYNCS 0x989680 ;  /* 0x009896800000895d */ /* 0x002fea0003900000 */
[----:B------:R-:W1:Y:S02]  /*7620*/  @!P0 SYNCS.PHASECHK.TRANS64 P0, [R20+URZ+0x58], R7 ;  /* 0x00005807140085a7 */ /* 0x000e64000800007f */
[----:B-1----:R-:W-:Y:S05]  /*7630*/  @!P0 BRA `(.L_x_175) ;  /* 0xfffffffc00f08947 */ /* 0x002fea000383ffff */
[----:B------:R-:W-:Y:S05]  /*7640*/  BRA `(.L_x_201) ;  /* 0xffffffec007c7947 */ /* 0x000fea000383ffff */
.L_x_183:
[----:B------:R-:W-:Y:S01]  /*7650*/  BSSY B0, `(.L_x_202) ;  /* 0x0000006000007945 */ /* 0x000fe20003800000 */
[----:B------:R-:W-:-:S07]  /*7660*/  IMAD.MOV.U32 R15, RZ, RZ, -0x1 ;  /* 0xffffffffff0f7424 */ /* 0x000fce00078e00ff */
[----:B------:R-:W-:Y:S05]  /*7670*/  WARPSYNC.COLLECTIVE R15, `(.L_x_203) ;  /* 0x000000000f0c7348 */ /* 0x000fea0003c00000 */
[----:B------:R-:W-:Y:S02]  /*7680*/  ELECT P6, UR62, PT ;  /* 0x00000000003e782f */ /* 0x000fe400038c0000 */
[----:B------:R-:W-:Y:S01]  /*7690*/  MOV R14, UR62 ;  /* 0x0000003e000e7c02 */ /* 0x000fe20008000f00 */
[----:B------:R-:W-:Y:S10]  /*76a0*/  ENDCOLLECTIVE ;  /* 0x000000000000791b */ /* 0x000ff40003800000 */
.L_x_203:
[----:B------:R-:W-:Y:S05]  /*76b0*/  BSYNC B0 ;  /* 0x0000000000007941 */ /* 0x000fea0003800000 */
.L_x_202:
[----:B------:R-:W-:Y:S05]  /*76c0*/  BRA `(.L_x_204) ;  /* 0xfffffff400d47947 */ /* 0x000fea000383ffff */
.L_x_187:
[----:B0-----:R0:W1:Y:S02]  /*76d0*/  SYNCS.PHASECHK.TRANS64.TRYWAIT P0, [R7+URZ], R2 ;  /* 0x00000002070075a7 */ /* 0x001064000800017f */
[----:B-1----:R-:W-:Y:S05]  /*76e0*/  @!P0 NANOSLEEP.SYNCS 0x989680 ;  /* 0x009896800000895d */ /* 0x002fea0003900000 */
[----:B------:R-:W1:Y:S02]  /*76f0*/  @!P0 SYNCS.PHASECHK.TRANS64 P0, [R7+URZ], R2 ;  /* 0x00000002070085a7 */ /* 0x000e64000800007f */
[----:B-1----:R-:W-:Y:S05]  /*7700*/  @!P0 BRA `(.L_x_187) ;  /* 0xfffffffc00f08947 */ /* 0x002fea000383ffff */
[----:B------:R-:W-:Y:S05]  /*7710*/  BRA `(.L_x_205) ;  /* 0xfffffff800147947 */ /* 0x000fea000383ffff */
.L_x_188:
[----:B0-----:R0:W1:Y:S02]  /*7720*/  SYNCS.PHASECHK.TRANS64.TRYWAIT P0, [R6+URZ], R3 ;  /* 0x00000003060075a7 */ /* 0x001064000800017f */
[----:B-1----:R-:W-:Y:S05]  /*7730*/  @!P0 NANOSLEEP.SYNCS 0x989680 ;  /* 0x009896800000895d */ /* 0x002fea0003900000 */
[----:B------:R-:W1:Y:S02]  /*7740*/  @!P0 SYNCS.PHASECHK.TRANS64 P0, [R6+URZ], R3 ;  /* 0x00000003060085a7 */ /* 0x000e64000800007f */
[----:B-1----:R-:W-:Y:S05]  /*7750*/  @!P0 BRA `(.L_x_188) ;  /* 0xfffffffc00f08947 */ /* 0x002fea000383ffff */
[----:B------:R-:W-:Y:S05]  /*7760*/  BRA `(.L_x_206) ;  /* 0xfffffff800247947 */ /* 0x000fea000383ffff */
.L_x_189:
[----:B0-----:R0:W1:Y:S02]  /*7770*/  SYNCS.PHASECHK.TRANS64.TRYWAIT P0, [R7+URZ], R4 ;  /* 0x00000004070075a7 */ /* 0x001064000800017f */
[----:B-1----:R-:W-:Y:S05]  /*7780*/  @!P0 NANOSLEEP.SYNCS 0x989680 ;  /* 0x009896800000895d */ /* 0x002fea0003900000 */
[----:B------:R-:W1:Y:S02]  /*7790*/  @!P0 SYNCS.PHASECHK.TRANS64 P0, [R7+URZ], R4 ;  /* 0x00000004070085a7 */ /* 0x000e64000800007f */
[----:B-1----:R-:W-:Y:S05]  /*77a0*/  @!P0 BRA `(.L_x_189) ;  /* 0xfffffffc00f08947 */ /* 0x002fea000383ffff */
[----:B------:R-:W-:Y:S05]  /*77b0*/  BRA `(.L_x_207) ;  /* 0xfffffff800347947 */ /* 0x000fea000383ffff */
.L_x_190:
[----:B0-----:R0:W1:Y:S02]  /*77c0*/  SYNCS.PHASECHK.TRANS64.TRYWAIT P0, [R6+URZ], R3 ;  /* 0x00000003060075a7 */ /* 0x001064000800017f */
[----:B-1----:R-:W-:Y:S05]  /*77d0*/  @!P0 NANOSLEEP.SYNCS 0x989680 ;  /* 0x009896800000895d */ /* 0x002fea0003900000 */
[----:B------:R-:W1:Y:S02]  /*77e0*/  @!P0 SYNCS.PHASECHK.TRANS64 P0, [R6+URZ], R3 ;  /* 0x00000003060085a7 */ /* 0x000e64000800007f */
[----:B-1----:R-:W-:Y:S05]  /*77f0*/  @!P0 BRA `(.L_x_190) ;  /* 0xfffffffc00f08947 */ /* 0x002fea000383ffff */
[----:B------:R-:W-:Y:S05]  /*7800*/  BRA `(.L_x_208) ;  /* 0xfffffff800447947 */ /* 0x000fea000383ffff */
.L_x_191:
[----:B0-----:R0:W1:Y:S02]  /*7810*/  SYNCS.PHASECHK.TRANS64.TRYWAIT P0, [R7+URZ], R4 ;  /* 0x00000004070075a7 */ /* 0x001064000800017f */
[----:B-1----:R-:W-:Y:S05]  /*7820*/  @!P0 NANOSLEEP.SYNCS 0x989680 ;  /* 0x009896800000895d */ /* 0x002fea0003900000 */
[----:B------:R-:W1:Y:S02]  /*7830*/  @!P0 SYNCS.PHASECHK.TRANS64 P0, [R7+URZ], R4 ;  /* 0x00000004070085a7 */ /* 0x000e64000800007f */
[----:B-1----:R-:W-:Y:S05]  /*7840*/  @!P0 BRA `(.L_x_191) ;  /* 0xfffffffc00f08947 */ /* 0x002fea000383ffff */
[----:B------:R-:W-:Y:S05]  /*7850*/  BRA `(.L_x_209) ;  /* 0xfffffff800547947 */ /* 0x000fea000383ffff */
.L_x_192:
[----:B0-----:R0:W1:Y:S02]  /*7860*/  SYNCS.PHASECHK.TRANS64.TRYWAIT P0, [R6+URZ], R3 ;  /* 0x00000003060075a7 */ /* 0x001064000800017f */
[----:B-1----:R-:W-:Y:S05]  /*7870*/  @!P0 NANOSLEEP.SYNCS 0x989680 ;  /* 0x009896800000895d */ /* 0x002fea0003900000 */
[----:B------:R-:W1:Y:S02]  /*7880*/  @!P0 SYNCS.PHASECHK.TRANS64 P0, [R6+URZ], R3 ;  /* 0x00000003060085a7 */ /* 0x000e64000800007f */
[----:B-1----:R-:W-:Y:S05]  /*7890*/  @!P0 BRA `(.L_x_192) ;  /* 0xfffffffc00f08947 */ /* 0x002fea000383ffff */
[----:B------:R-:W-:Y:S05]  /*78a0*/  BRA `(.L_x_210) ;  /* 0xfffffff800647947 */ /* 0x000fea000383ffff */
.L_x_193:
[----:B0-----:R0:W1:Y:S02]  /*78b0*/  SYNCS.PHASECHK.TRANS64.TRYWAIT P0, [R7+URZ], R4 ;  /* 0x00000004070075a7 */ /* 0x001064000800017f */
[----:B-1----:R-:W-:Y:S05]  /*78c0*/  @!P0 NANOSLEEP.SYNCS 0x989680 ;  /* 0x009896800000895d */ /* 0x002fea0003900000 */
[----:B------:R-:W1:Y:S02]  /*78d0*/  @!P0 SYNCS.PHASECHK.TRANS64 P0, [R7+URZ], R4 ;  /* 0x00000004070085a7 */ /* 0x000e64000800007f */
[----:B-1----:R-:W-:Y:S05]  /*78e0*/  @!P0 BRA `(.L_x_193) ;  /* 0xfffffffc00f08947 */ /* 0x002fea000383ffff */
[----:B------:R-:W-:Y:S05]  /*78f0*/  BRA `(.L_x_211) ;  /* 0xfffffff800747947 */ /* 0x000fea000383ffff */
.L_x_194:
[----:B0-----:R0:W1:Y:S02]  /*7900*/  SYNCS.PHASECHK.TRANS64.TRYWAIT P0, [R6+URZ], R3 ;  /* 0x00000003060075a7 */ /* 0x001064000800017f */
[----:B-1----:R-:W-:Y:S05]  /*7910*/  @!P0 NANOSLEEP.SYNCS 0x989680 ;  /* 0x009896800000895d */ /* 0x002fea0003900000 */
[----:B------:R-:W1:Y:S02]  /*7920*/  @!P0 SYNCS.PHASECHK.TRANS64 P0, [R6+URZ], R3 ;  /* 0x00000003060085a7 */ /* 0x000e64000800007f */
[----:B-1----:R-:W-:Y:S05]  /*7930*/  @!P0 BRA `(.L_x_194) ;  /* 0xfffffffc00f08947 */ /* 0x002fea000383ffff */
[----:B------:R-:W-:Y:S05]  /*7940*/  BRA `(.L_x_212) ;  /* 0xfffffff800847947 */ /* 0x000fea000383ffff */
.L_x_195:
[----:B0-----:R0:W1:Y:S02]  /*7950*/  SYNCS.PHASECHK.TRANS64.TRYWAIT P0, [R7+URZ], R4 ;  /* 0x00000004070075a7 */ /* 0x001064000800017f */
[----:B-1----:R-:W-:Y:S05]  /*7960*/  @!P0 NANOSLEEP.SYNCS 0x989680 ;  /* 0x009896800000895d */ /* 0x002fea0003900000 */
[----:B------:R-:W1:Y:S02]  /*7970*/  @!P0 SYNCS.PHASECHK.TRANS64 P0, [R7+URZ], R4 ;  /* 0x00000004070085a7 */ /* 0x000e64000800007f */
[----:B-1----:R-:W-:Y:S05]  /*7980*/  @!P0 BRA `(.L_x_195) ;  /* 0xfffffffc00f08947 */ /* 0x002fea000383ffff */
[----:B------:R-:W-:Y:S05]  /*7990*/  BRA `(.L_x_213) ;  /* 0xfffffff800947947 */ /* 0x000fea000383ffff */
.L_x_196:
[----:B-1----:R1:W2:Y:S02]  /*79a0*/  SYNCS.PHASECHK.TRANS64.TRYWAIT P0, [R6+URZ], R3 ;  /* 0x00000003060075a7 */ /* 0x0022a4000800017f */
[----:B--2---:R-:W-:Y:S05]  /*79b0*/  @!P0 NANOSLEEP.SYNCS 0x989680 ;  /* 0x009896800000895d */ /* 0x004fea0003900000 */
[----:B------:R-:W2:Y:S02]  /*79c0*/  @!P0 SYNCS.PHASECHK.TRANS64 P0, [R6+URZ], R3 ;  /* 0x00000003060085a7 */ /* 0x000ea4000800007f */
[----:B--2---:R-:W-:Y:S05]  /*79d0*/  @!P0 BRA `(.L_x_196) ;  /* 0xfffffffc00f08947 */ /* 0x004fea000383ffff */
[----:B------:R-:W-:Y:S05]  /*79e0*/  BRA `(.L_x_214) ;  /* 0xfffffff8009c7947 */ /* 0x000fea000383ffff */
.L_x_215:
[----:B------:R-:W-:-:S00]  /*79f0*/  BRA `(.L_x_215) ;  /* 0xfffffffc00fc7947 */ /* 0x000fc0000383ffff */
[----:B------:R-:W-:-:S00]  /*7a00*/  NOP ;  /* 0x0000000000007918 */ /* 0x000fc00000000000 */
[----:B------:R-:W-:-:S00]  /*7a10*/  NOP ;  /* 0x0000000000007918 */ /* 0x000fc00000000000 */
[----:B------:R-:W-:-:S00]  /*7a20*/  NOP ;  /* 0x0000000000007918 */ /* 0x000fc00000000000 */
[----:B------:R-:W-:-:S00]  /*7a30*/  NOP ;  /* 0x0000000000007918 */ /* 0x000fc00000000000 */
[----:B------:R-:W-:-:S00]  /*7a40*/  NOP ;  /* 0x0000000000007918 */ /* 0x000fc00000000000 */
[----:B------:R-:W-:-:S00]  /*7a50*/  NOP ;  /* 0x0000000000007918 */ /* 0x000fc00000000000 */
[----:B------:R-:W-:-:S00]  /*7a60*/  NOP ;  /* 0x0000000000007918 */ /* 0x000fc00000000000 */
[----:B------:R-:W-:-:S00]  /*7a70*/  NOP ;  /* 0x0000000000007918 */ /* 0x000fc00000000000 */
.L_x_216:


//--------------------- .nv.global.init           --------------------------
	.section	.nv.global.init,"aw",@progbits
.nv.global.init:
	.type		$str$22,@object
	.size		$str$22,($str$23 - $str$22)
$str$22:
        /*0000*/ 	.byte	0x6b, 0x5f, 0x74, 0x69, 0x6c, 0x65, 0x5f, 0x63, 0x6f, 0x75, 0x6e, 0x74, 0x20, 0x3e, 0x3d, 0x20
        /*0010*/ 	.byte	0x31, 0x00
	.type		$str$23,@object
	.size		$str$23,(__unnamed_1 - $str$23)
$str$23:
        /*0012*/ 	.byte	0x2f, 0x74, 0x6d, 0x70, 0x2f, 0x63, 0x75, 0x74, 0x6c, 0x61, 0x73, 0x73, 0x5f, 0x73, 0x77, 0x65
        /*0022*/ 	.byte	0x65, 0x70, 0x5f, 0x73, 0x72, 0x63, 0x2f, 0x69, 0x6e, 0x63, 0x6c, 0x75, 0x64, 0x65, 0x2f, 0x63
        /*0032*/ 	.byte	0x75, 0x74, 0x6c, 0x61, 0x73, 0x73, 0x2f, 0x67, 0x65, 0x6d, 0x6d, 0x2f, 0x63, 0x6f, 0x6c, 0x6c
        /*0042*/ 	.byte	0x65, 0x63, 0x74, 0x69, 0x76, 0x65, 0x2f, 0x73, 0x6d, 0x39, 0x30, 0x5f, 0x6d, 0x6d, 0x61, 0x5f
        /*0052*/ 	.byte	0x74, 0x6d, 0x61, 0x5f, 0x67, 0x6d, 0x6d, 0x61, 0x5f, 0x73, 0x73, 0x5f, 0x77, 0x61, 0x72, 0x70
        /*0062*/ 	.byte	0x73, 0x70, 0x65, 0x63, 0x69, 0x61, 0x6c, 0x69, 0x7a, 0x65, 0x64, 0x2e, 0x68, 0x70, 0x70, 0x00
	.type		__unnamed_1,@object
	.size		__unnamed_1,(.L_0 - __unnamed_1)
__unnamed_1:
        /*0072*/ 	.byte	0x76, 0x6f, 0x69, 0x64, 0x20, 0x63, 0x75, 0x74, 0x6c, 0x61, 0x73, 0x73, 0x3a, 0x3a, 0x67, 0x65
        /* <DEDUP_REMOVED lines=172> */
        /*0b42*/ 	.byte	0x65, 0x6e, 0x74, 0x69, 0x74, 0x79, 0x5d, 0x00
.L_0:


//--------------------- .nv.shared._ZN7cutlass13device_kernelINS_4gemm6kernel13GemmUniversalIN4cute5tupleIJiiiiEEENS1_10collective13CollectiveMmaINS1_34MainloopSm90TmaGmmaWarpSpecializedILi11ENS5_IJNS4_1CILi1EEENSA_ILi2EEESB_EEENS1_35KernelTmaWarpSpecializedCooperativeEEENS5_IJNSA_ILi256EEENSA_ILi64EEESH_EEEaNS5_IJlSB_lEEEaSJ_NS4_8TiledMMAINS4_8MMA_AtomIJNS4_4SM904GMMA26MMA_64x64x32_S32S8S8_SS_TNEEEENS4_6LayoutINS5_IJSC_SB_SB_EEENS5_IJSB_NSA_ILi0EEESS_EEEEENS5_IJNS4_10UnderscoreESV_SV_EEEEENS4_23SM90_TMA_LOAD_MULTICASTENS4_14ComposedLayoutINS4_7SwizzleILi2ELi4ELi3EEENS4_18smem_ptr_flag_bitsILi8EEENSQ_INS5_IJNSA_ILi8EEESH_EEENS5_IJSH_SB_EEEEEEEvNS4_8identityENS4_13SM90_TMA_LOADES18_vS19_EENS_8epilogue10collective6detail29Sm90TmaWarpSpecializedAdapterINS1D_15DefaultEpilogueIaSJ_SJ_NS1C_6thread17LinearCombinationIaLi1EiiLNS1H_9ScaleType4KindE0ELNS_15FloatRoundStyleE2EaEENS1_15EpilogueDefaultEEEEEvvEEEEvNT_6ParamsE --------------------------
	.section	.nv.shared._ZN7cutlass13device_kernelINS_4gemm6kernel13GemmUniversalIN4cute5tupleIJiiiiEEENS1_10collective13CollectiveMmaINS1_34MainloopSm90TmaGmmaWarpSpecializedILi11ENS5_IJNS4_1CILi1EEENSA_ILi2EEESB_EEENS1_35KernelTmaWarpSpecializedCooperativeEEENS5_IJNSA_ILi256EEENSA_ILi64EEESH_EEEaNS5_IJlSB_lEEEaSJ_NS4_8TiledMMAINS4_8MMA_AtomIJNS4_4SM904GMMA26MMA_64x64x32_S32S8S8_SS_TNEEEENS4_6LayoutINS5_IJSC_SB_SB_EEENS5_IJSB_NSA_ILi0EEESS_EEEEENS5_IJNS4_10UnderscoreESV_SV_EEEEENS4_23SM90_TMA_LOAD_MULTICASTENS4_14ComposedLayoutINS4_7SwizzleILi2ELi4ELi3EEENS4_18smem_ptr_flag_bitsILi8EEENSQ_INS5_IJNSA_ILi8EEESH_EEENS5_IJSH_SB_EEEEEEEvNS4_8identityENS4_13SM90_TMA_LOADES18_vS19_EENS_8epilogue10collective6detail29Sm90TmaWarpSpecializedAdapterINS1D_15DefaultEpilogueIaSJ_SJ_NS1C_6thread17LinearCombinationIaLi1EiiLNS1H_9ScaleType4KindE0ELNS_15FloatRoundStyleE2EaEENS1_15EpilogueDefaultEEEEEvvEEEEvNT_6ParamsE,"aw",@nobits
	.sectionflags	@""
	.align	16
	.zero		1024


//--------------------- .nv.shared.reserved.0     --------------------------
	.section	.nv.shared.reserved.0,"aw",@nobits
	.weak		__nv_reservedSMEM_offset_0_alias
	.size		__nv_reservedSMEM_offset_0_alias, 0, 0
	.other		__nv_reservedSMEM_offset_0_alias,@"STO_CUDA_RESERVED_SHARED STV_DEFAULT"
__nv_reservedSMEM_offset_0_alias:
	.zero		0


//--------------------- .nv.global                --------------------------
	.section	.nv.global,"aw",@nobits
.nv.global:
	.type		_ZN39_INTERNAL_d8b8701f_4_k_cu_34d0954a_42384cute1_E,@object
	.size		_ZN39_INTERNAL_d8b8701f_4_k_cu_34d0954a_42384cute1_E,(_ZN39_INTERNAL_d8b8701f_4_k_cu_34d0954a_42384cuda3std3__45__cpo6cbeginE - _ZN39_INTERNAL_d8b8701f_4_k_cu_34d0954a_42384cute1_E)
_ZN39_INTERNAL_d8b8701f_4_k_cu_34d0954a_42384cute1_E:
	.zero		1
	.type		_ZN39_INTERNAL_d8b8701f_4_k_cu_34d0954a_42384cuda3std3__45__cpo6cbeginE,@object
	.size		_ZN39_INTERNAL_d8b8701f_4_k_cu_34d0954a_42384cuda3std3__45__cpo6cbeginE,(_ZN39_INTERNAL_d8b8701f_4_k_cu_34d0954a_42384cuda3std3__48in_placeE - _ZN39_INTERNAL_d8b8701f_4_k_cu_34d0954a_42384cuda3std3__45__cpo6cbeginE)
_ZN39_INTERNAL_d8b8701f_4_k_cu_34d0954a_42384cuda3std3__45__cpo6cbeginE:
	.zero		1
	.type		_ZN39_INTERNAL_d8b8701f_4_k_cu_34d0954a_42384cuda3std3__48in_placeE,@object
	.size		_ZN39_INTERNAL_d8b8701f_4_k_cu_34d0954a_42384cuda3std3__48in_placeE,(_ZN39_INTERNAL_d8b8701f_4_k_cu_34d0954a_42384cuda3std6ranges3__45__cpo9iter_moveE - _ZN39_INTERNAL_d8b8701f_4_k_cu_34d0954a_42384cuda3std3__48in_placeE)
_ZN39_INTERNAL_d8b8701f_4_k_cu_34d0954a_42384cuda3std3__48in_placeE:
	.zero		1
	.type		_ZN39_INTERNAL_d8b8701f_4_k_cu_34d0954a_42384cuda3std6ranges3__45__cpo9iter_moveE,@object
	.size		_ZN39_INTERNAL_d8b8701f_4_k_cu_34d0954a_42384cuda3std6ranges3__45__cpo9iter_moveE,(_ZN39_INTERNAL_d8b8701f_4_k_cu_34d0954a_42384cuda3std3__45__cpo5beginE - _ZN39_INTERNAL_d8b8701f_4_k_cu_34d0954a_42384cuda3std6ranges3__45__cpo9iter_moveE)
_ZN39_INTERNAL_d8b8701f_4_k_cu_34d0954a_42384cuda3std6ranges3__45__cpo9iter_moveE:
	.zero		1
	.type		_ZN39_INTERNAL_d8b8701f_4_k_cu_34d0954a_42384cuda3std3__45__cpo5beginE,@object
	.size		_ZN39_INTERNAL_d8b8701f_4_k_cu_34d0954a_42384cuda3std3__45__cpo5beginE,(_ZN39_INTERNAL_d8b8701f_4_k_cu_34d0954a_42384cuda3std3__441_GLOBAL__N__d8b8701f_4_k_cu_34d0954a_42386ignoreE - _ZN39_INTERNAL_d8b8701f_4_k_cu_34d0954a_42384cuda3std3__45__cpo5beginE)
_ZN39_INTERNAL_d8b8701f_4_k_cu_34d0954a_42384cuda3std3__45__cpo5beginE:
	.zero		1
	.type		_ZN39_INTERNAL_d8b8701f_4_k_cu_34d0954a_42384cuda3std3__441_GLOBAL__N__d8b8701f_4_k_cu_34d0954a_42386ignoreE,@object
	.size		_ZN39_INTERNAL_d8b8701f_4_k_cu_34d0954a_42384cuda3std3__441_GLOBAL__N__d8b8701f_4_k_cu_34d0954a_42386ignoreE,(_ZN39_INTERNAL_d8b8701f_4_k_cu_34d0954a_42384cute7productE - _ZN39_INTERNAL_d8b8701f_4_k_cu_34d0954a_42384cuda3std3__441_GLOBAL__N__d8b8701f_4_k_cu_34d0954a_42386ignoreE)
_ZN39_INTERNAL_d8b8701f_4_k_cu_34d0954a_42384cuda3std3__441_GLOBAL__N__d8b8701f_4_k_cu_34d0954a_42386ignoreE:
	.zero		1
	.type		_ZN39_INTERNAL_d8b8701f_4_k_cu_34d0954a_42384cute7productE,@object
	.size		_ZN39_INTERNAL_d8b8701f_4_k_cu_34d0954a_42384cute7productE,(_ZN39_INTERNAL_d8b8701f_4_k_cu_34d0954a_42384cuda3std3__45__cpo3endE - _ZN39_INTERNAL_d8b8701f_4_k_cu_34d0954a_42384cute7productE)
_ZN39_INTERNAL_d8b8701f_4_k_cu_34d0954a_42384cute7productE:
	.zero		1
	.type		_ZN39_INTERNAL_d8b8701f_4_k_cu_34d0954a_42384cuda3std3__45__cpo3endE,@object
	.size		_ZN39_INTERNAL_d8b8701f_4_k_cu_34d0954a_42384cuda3std3__45__cpo3endE,(_ZN39_INTERNAL_d8b8701f_4_k_cu_34d0954a_42384cuda3std3__419piecewise_constructE - _ZN39_INTERNAL_d8b8701f_4_k_cu_34d0954a_42384cuda3std3__45__cpo3endE)
_ZN39_INTERNAL_d8b8701f_4_k_cu_34d0954a_42384cuda3std3__45__cpo3endE:
	.zero		1
	.type		_ZN39_INTERNAL_d8b8701f_4_k_cu_34d0954a_42384cuda3std3__419piecewise_constructE,@object
	.size		_ZN39_INTERNAL_d8b8701f_4_k_cu_34d0954a_42384cuda3std3__419piecewise_constructE,(_ZN39_INTERNAL_d8b8701f_4_k_cu_34d0954a_42384cuda3std3__45__cpo4cendE - _ZN39_INTERNAL_d8b8701f_4_k_cu_34d0954a_42384cuda3std3__419piecewise_constructE)
_ZN39_INTERNAL_d8b8701f_4_k_cu_34d0954a_42384cuda3std3__419piecewise_constructE:
	.zero		1
	.type		_ZN39_INTERNAL_d8b8701f_4_k_cu_34d0954a_42384cuda3std3__45__cpo4cendE,@object
	.size		_ZN39_INTERNAL_d8b8701f_4_k_cu_34d0954a_42384cuda3std3__45__cpo4cendE,(_ZN39_INTERNAL_d8b8701f_4_k_cu_34d0954a_42384cuda3std6ranges3__45__cpo4swapE - _ZN39_INTERNAL_d8b8701f_4_k_cu_34d0954a_42384cuda3std3__45__cpo4cendE)
_ZN39_INTERNAL_d8b8701f_4_k_cu_34d0954a_42384cuda3std3__45__cpo4cendE:
	.zero		1
	.type		_ZN39_INTERNAL_d8b8701f_4_k_cu_34d0954a_42384cuda3std6ranges3__45__cpo4swapE,@object
	.size		_ZN39_INTERNAL_d8b8701f_4_k_cu_34d0954a_42384cuda3std6ranges3__45__cpo4swapE,(.L_8 - _ZN39_INTERNAL_d8b8701f_4_k_cu_34d0954a_42384cuda3std6ranges3__45__cpo4swapE)
_ZN39_INTERNAL_d8b8701f_4_k_cu_34d0954a_42384cuda3std6ranges3__45__cpo4swapE:
	.zero		1
.L_8:


//--------------------- .nv.constant0._ZN7cutlass13device_kernelINS_4gemm6kernel13GemmUniversalIN4cute5tupleIJiiiiEEENS1_10collective13CollectiveMmaINS1_34MainloopSm90TmaGmmaWarpSpecializedILi11ENS5_IJNS4_1CILi1EEENSA_ILi2EEESB_EEENS1_35KernelTmaWarpSpecializedCooperativeEEENS5_IJNSA_ILi256EEENSA_ILi64EEESH_EEEaNS5_IJlSB_lEEEaSJ_NS4_8TiledMMAINS4_8MMA_AtomIJNS4_4SM904GMMA26MMA_64x64x32_S32S8S8_SS_TNEEEENS4_6LayoutINS5_IJSC_SB_SB_EEENS5_IJSB_NSA_ILi0EEESS_EEEEENS5_IJNS4_10UnderscoreESV_SV_EEEEENS4_23SM90_TMA_LOAD_MULTICASTENS4_14ComposedLayoutINS4_7SwizzleILi2ELi4ELi3EEENS4_18smem_ptr_flag_bitsILi8EEENSQ_INS5_IJNSA_ILi8EEESH_EEENS5_IJSH_SB_EEEEEEEvNS4_8identityENS4_13SM90_TMA_LOADES18_vS19_EENS_8epilogue10collective6detail29Sm90TmaWarpSpecializedAdapterINS1D_15DefaultEpilogueIaSJ_SJ_NS1C_6thread17LinearCombinationIaLi1EiiLNS1H_9ScaleType4KindE0ELNS_15FloatRoundStyleE2EaEENS1_15EpilogueDefaultEEEEEvvEEEEvNT_6ParamsE --------------------------
	.section	.nv.constant0._ZN7cutlass13device_kernelINS_4gemm6kernel13GemmUniversalIN4cute5tupleIJiiiiEEENS1_10collective13CollectiveMmaINS1_34MainloopSm90TmaGmmaWarpSpecializedILi11ENS5_IJNS4_1CILi1EEENSA_ILi2EEESB_EEENS1_35KernelTmaWarpSpecializedCooperativeEEENS5_IJNSA_ILi256EEENSA_ILi64EEESH_EEEaNS5_IJlSB_lEEEaSJ_NS4_8TiledMMAINS4_8MMA_AtomIJNS4_4SM904GMMA26MMA_64x64x32_S32S8S8_SS_TNEEEENS4_6LayoutINS5_IJSC_SB_SB_EEENS5_IJSB_NSA_ILi0EEESS_EEEEENS5_IJNS4_10UnderscoreESV_SV_EEEEENS4_23SM90_TMA_LOAD_MULTICASTENS4_14ComposedLayoutINS4_7SwizzleILi2ELi4ELi3EEENS4_18smem_ptr_flag_bitsILi8EEENSQ_INS5_IJNSA_ILi8EEESH_EEENS5_IJSH_SB_EEEEEEEvNS4_8identityENS4_13SM90_TMA_LOADES18_vS19_EENS_8epilogue10collective6detail29Sm90TmaWarpSpecializedAdapterINS1D_15DefaultEpilogueIaSJ_SJ_NS1C_6thread17LinearCombinationIaLi1EiiLNS1H_9ScaleType4KindE0ELNS_15FloatRoundStyleE2EaEENS1_15EpilogueDefaultEEEEEvvEEEEvNT_6ParamsE,"a",@progbits
	.sectionflags	@""
	.align	4
.nv.constant0._ZN7cutlass13device_kernelINS_4gemm6kernel13GemmUniversalIN4cute5tupleIJiiiiEEENS1_10collective13CollectiveMmaINS1_34MainloopSm90TmaGmmaWarpSpecializedILi11ENS5_IJNS4_1CILi1EEENSA_ILi2EEESB_EEENS1_35KernelTmaWarpSpecializedCooperativeEEENS5_IJNSA_ILi256EEENSA_ILi64EEESH_EEEaNS5_IJlSB_lEEEaSJ_NS4_8TiledMMAINS4_8MMA_AtomIJNS4_4SM904GMMA26MMA_64x64x32_S32S8S8_SS_TNEEEENS4_6LayoutINS5_IJSC_SB_SB_EEENS5_IJSB_NSA_ILi0EEESS_EEEEENS5_IJNS4_10UnderscoreESV_SV_EEEEENS4_23SM90_TMA_LOAD_MULTICASTENS4_14ComposedLayoutINS4_7SwizzleILi2ELi4ELi3EEENS4_18smem_ptr_flag_bitsILi8EEENSQ_INS5_IJNSA_ILi8EEESH_EEENS5_IJSH_SB_EEEEEEEvNS4_8identityENS4_13SM90_TMA_LOADES18_vS19_EENS_8epilogue10collective6detail29Sm90TmaWarpSpecializedAdapterINS1D_15DefaultEpilogueIaSJ_SJ_NS1C_6thread17LinearCombinationIaLi1EiiLNS1H_9ScaleType4KindE0ELNS_15FloatRoundStyleE2EaEENS1_15EpilogueDefaultEEEEEvvEEEEvNT_6ParamsE:
	.zero		1664


//--------------------- SYMBOLS --------------------------

	.type		.nv.reservedSmem.offset0,@object
	.size		.nv.reservedSmem.offset0,0x4
	.type		__assertfail,@function
